	.target	sm_90a

	.elftype	@"ET_EXEC"


//--------------------- .note.nv.tkinfo           --------------------------
	.section	.note.nv.tkinfo,"",@"SHT_NOTE"
	.sectionflags	@"SHF_NOTE_NV_TKINFO"
	.tkinfo
        /*0018*/ 	.word	0x00000002
        /*0030*/ 	.string	""
        /*0030*/ 	.string	"ptxas"
        /*0030*/ 	.string	"Cuda compilation tools, release 13.0, V13.0.88"
        /*0030*/ 	.string	"Build cuda_13.0.r13.0/compiler.36424714_0"
        /*0030*/ 	.string	"-arch sm_90a -m 64 "



//--------------------- .note.nv.cuinfo           --------------------------
	.section	.note.nv.cuinfo,"",@"SHT_NOTE"
	.sectionflags	@"SHF_NOTE_NV_CUINFO"
        /*0018*/ 	.short	0x0002
        /*001a*/ 	.short	0x005a
        /*001c*/ 	.short	0x0082
	.zero		2


//--------------------- .nv.info                  --------------------------
	.section	.nv.info,"",@"SHT_CUDA_INFO"
	.align	4


	//----- nvinfo : EIATTR_REGCOUNT
	.align		4
        /*0000*/ 	.byte	0x04, 0x2f
        /*0002*/ 	.short	(.L_15 - .L_14)
	.align		4
.L_14:
        /*0004*/ 	.word	index@(_ZN7cutlass13device_kernelINS_4gemm6kernel13GemmUniversalIN4cute5tupleIJiiiiEEENS1_10collective13CollectiveMmaINS1_34MainloopSm90TmaGmmaWarpSpecializedILi9ENS5_IJNS4_1CILi2EEENSA_ILi1EEESC_EEENS1_32KernelTmaWarpSpecializedPingpongEEENS5_IJNSA_ILi64EEENSA_ILi128EEESH_EEEaNS5_IJlSC_lEEEaSJ_NS4_8TiledMMAINS4_8MMA_AtomIJNS4_4SM904GMMA27MMA_64x128x32_S32S8S8_SS_TNEEEENS4_6LayoutINS5_IJSC_SC_SC_EEENS5_IJNSA_ILi0EEESS_SS_EEEEENS5_IJNS4_10UnderscoreESV_SV_EEEEENS4_13SM90_TMA_LOADENS4_14ComposedLayoutINS4_7SwizzleILi3ELi4ELi3EEENS4_18smem_ptr_flag_bitsILi8EEENSQ_INS5_IJNSA_ILi8EEESH_EEENS5_IJSH_SC_EEEEEEEvNS4_8identityENS4_23SM90_TMA_LOAD_MULTICASTES18_vS19_EENS_8epilogue10collective6detail29Sm90TmaWarpSpecializedAdapterINS1D_15DefaultEpilogueIaSJ_SJ_NS1C_6thread17LinearCombinationIaLi1EiiLNS1H_9ScaleType4KindE0ELNS_15FloatRoundStyleE2EaEENS1_15EpilogueDefaultEEEEEvvEEEEvNT_6ParamsE)
        /*0008*/ 	.word	0x000000a8


	//----- nvinfo : EIATTR_FRAME_SIZE
	.align		4
.L_15:
        /*000c*/ 	.byte	0x04, 0x11
        /*000e*/ 	.short	(.L_17 - .L_16)
	.align		4
.L_16:
        /*0010*/ 	.word	index@(_ZN7cutlass13device_kernelINS_4gemm6kernel13GemmUniversalIN4cute5tupleIJiiiiEEENS1_10collective13CollectiveMmaINS1_34MainloopSm90TmaGmmaWarpSpecializedILi9ENS5_IJNS4_1CILi2EEENSA_ILi1EEESC_EEENS1_32KernelTmaWarpSpecializedPingpongEEENS5_IJNSA_ILi64EEENSA_ILi128EEESH_EEEaNS5_IJlSC_lEEEaSJ_NS4_8TiledMMAINS4_8MMA_AtomIJNS4_4SM904GMMA27MMA_64x128x32_S32S8S8_SS_TNEEEENS4_6LayoutINS5_IJSC_SC_SC_EEENS5_IJNSA_ILi0EEESS_SS_EEEEENS5_IJNS4_10UnderscoreESV_SV_EEEEENS4_13SM90_TMA_LOADENS4_14ComposedLayoutINS4_7SwizzleILi3ELi4ELi3EEENS4_18smem_ptr_flag_bitsILi8EEENSQ_INS5_IJNSA_ILi8EEESH_EEENS5_IJSH_SC_EEEEEEEvNS4_8identityENS4_23SM90_TMA_LOAD_MULTICASTES18_vS19_EENS_8epilogue10collective6detail29Sm90TmaWarpSpecializedAdapterINS1D_15DefaultEpilogueIaSJ_SJ_NS1C_6thread17LinearCombinationIaLi1EiiLNS1H_9ScaleType4KindE0ELNS_15FloatRoundStyleE2EaEENS1_15EpilogueDefaultEEEEEvvEEEEvNT_6ParamsE)
        /*0014*/ 	.word	0x00000008


	//----- nvinfo : EIATTR_MIN_STACK_SIZE
	.align		4
.L_17:
        /*0018*/ 	.byte	0x04, 0x12
        /*001a*/ 	.short	(.L_19 - .L_18)
	.align		4
.L_18:
        /*001c*/ 	.word	index@(_ZN7cutlass13device_kernelINS_4gemm6kernel13GemmUniversalIN4cute5tupleIJiiiiEEENS1_10collective13CollectiveMmaINS1_34MainloopSm90TmaGmmaWarpSpecializedILi9ENS5_IJNS4_1CILi2EEENSA_ILi1EEESC_EEENS1_32KernelTmaWarpSpecializedPingpongEEENS5_IJNSA_ILi64EEENSA_ILi128EEESH_EEEaNS5_IJlSC_lEEEaSJ_NS4_8TiledMMAINS4_8MMA_AtomIJNS4_4SM904GMMA27MMA_64x128x32_S32S8S8_SS_TNEEEENS4_6LayoutINS5_IJSC_SC_SC_EEENS5_IJNSA_ILi0EEESS_SS_EEEEENS5_IJNS4_10UnderscoreESV_SV_EEEEENS4_13SM90_TMA_LOADENS4_14ComposedLayoutINS4_7SwizzleILi3ELi4ELi3EEENS4_18smem_ptr_flag_bitsILi8EEENSQ_INS5_IJNSA_ILi8EEESH_EEENS5_IJSH_SC_EEEEEEEvNS4_8identityENS4_23SM90_TMA_LOAD_MULTICASTES18_vS19_EENS_8epilogue10collective6detail29Sm90TmaWarpSpecializedAdapterINS1D_15DefaultEpilogueIaSJ_SJ_NS1C_6thread17LinearCombinationIaLi1EiiLNS1H_9ScaleType4KindE0ELNS_15FloatRoundStyleE2EaEENS1_15EpilogueDefaultEEEEEvvEEEEvNT_6ParamsE)
        /*0020*/ 	.word	0x00000008
.L_19:


//--------------------- .nv.compat                --------------------------
	.section	.nv.compat,"",@"SHT_CUDA_COMPAT_INFO"
	.align	4
        /*0000*/ 	.byte	0x02, 0x09, 0x01, 0x00, 0x02, 0x02, 0x04, 0x00, 0x02, 0x05, 0x05, 0x00, 0x03, 0x07, 0x01, 0x01
        /*0010*/ 	.byte	0x02, 0x03, 0x01, 0x00, 0x02, 0x06, 0x01, 0x00, 0x04, 0x0b, 0x08, 0x00, 0x00, 0x00, 0x00, 0x00
        /*0020*/ 	.byte	0x00, 0x00, 0x00, 0x00


//--------------------- .nv.info._ZN7cutlass13device_kernelINS_4gemm6kernel13GemmUniversalIN4cute5tupleIJiiiiEEENS1_10collective13CollectiveMmaINS1_34MainloopSm90TmaGmmaWarpSpecializedILi9ENS5_IJNS4_1CILi2EEENSA_ILi1EEESC_EEENS1_32KernelTmaWarpSpecializedPingpongEEENS5_IJNSA_ILi64EEENSA_ILi128EEESH_EEEaNS5_IJlSC_lEEEaSJ_NS4_8TiledMMAINS4_8MMA_AtomIJNS4_4SM904GMMA27MMA_64x128x32_S32S8S8_SS_TNEEEENS4_6LayoutINS5_IJSC_SC_SC_EEENS5_IJNSA_ILi0EEESS_SS_EEEEENS5_IJNS4_10UnderscoreESV_SV_EEEEENS4_13SM90_TMA_LOADENS4_14ComposedLayoutINS4_7SwizzleILi3ELi4ELi3EEENS4_18smem_ptr_flag_bitsILi8EEENSQ_INS5_IJNSA_ILi8EEESH_EEENS5_IJSH_SC_EEEEEEEvNS4_8identityENS4_23SM90_TMA_LOAD_MULTICASTES18_vS19_EENS_8epilogue10collective6detail29Sm90TmaWarpSpecializedAdapterINS1D_15DefaultEpilogueIaSJ_SJ_NS1C_6thread17LinearCombinationIaLi1EiiLNS1H_9ScaleType4KindE0ELNS_15FloatRoundStyleE2EaEENS1_15EpilogueDefaultEEEEEvvEEEEvNT_6ParamsE --------------------------
	.section	.nv.info._ZN7cutlass13device_kernelINS_4gemm6kernel13GemmUniversalIN4cute5tupleIJiiiiEEENS1_10collective13CollectiveMmaINS1_34MainloopSm90TmaGmmaWarpSpecializedILi9ENS5_IJNS4_1CILi2EEENSA_ILi1EEESC_EEENS1_32KernelTmaWarpSpecializedPingpongEEENS5_IJNSA_ILi64EEENSA_ILi128EEESH_EEEaNS5_IJlSC_lEEEaSJ_NS4_8TiledMMAINS4_8MMA_AtomIJNS4_4SM904GMMA27MMA_64x128x32_S32S8S8_SS_TNEEEENS4_6LayoutINS5_IJSC_SC_SC_EEENS5_IJNSA_ILi0EEESS_SS_EEEEENS5_IJNS4_10UnderscoreESV_SV_EEEEENS4_13SM90_TMA_LOADENS4_14ComposedLayoutINS4_7SwizzleILi3ELi4ELi3EEENS4_18smem_ptr_flag_bitsILi8EEENSQ_INS5_IJNSA_ILi8EEESH_EEENS5_IJSH_SC_EEEEEEEvNS4_8identityENS4_23SM90_TMA_LOAD_MULTICASTES18_vS19_EENS_8epilogue10collective6detail29Sm90TmaWarpSpecializedAdapterINS1D_15DefaultEpilogueIaSJ_SJ_NS1C_6thread17LinearCombinationIaLi1EiiLNS1H_9ScaleType4KindE0ELNS_15FloatRoundStyleE2EaEENS1_15EpilogueDefaultEEEEEvvEEEEvNT_6ParamsE,"",@"SHT_CUDA_INFO"
	.sectionflags	@""
	.align	4


	//----- nvinfo : EIATTR_CUDA_API_VERSION
	.align		4
        /*0000*/ 	.byte	0x04, 0x37
        /*0002*/ 	.short	(.L_21 - .L_20)
.L_20:
        /*0004*/ 	.word	0x00000082


	//----- nvinfo : EIATTR_KPARAM_INFO
	.align		4
.L_21:
        /*0008*/ 	.byte	0x04, 0x17
        /*000a*/ 	.short	(.L_23 - .L_22)
.L_22:
        /*000c*/ 	.word	0x00000000
        /*0010*/ 	.short	0x0000
        /*0012*/ 	.short	0x0070
        /*0014*/ 	.byte	0x00, 0xf0, 0x01, 0x10


	//----- nvinfo : EIATTR_SPARSE_MMA_MASK
	.align		4
.L_23:
        /*0018*/ 	.byte	0x03, 0x50
        /*001a*/ 	.short	0x0000


	//----- nvinfo : EIATTR_MAXREG_COUNT
	.align		4
        /*001c*/ 	.byte	0x03, 0x1b
        /*001e*/ 	.short	0x00a8


	//----- nvinfo : EIATTR_NUM_BARRIERS
	.align		4
        /*0020*/ 	.byte	0x02, 0x4c
        /*0022*/ 	.byte	0x01
	.zero		1


	//----- nvinfo : EIATTR_EXTERNS
	.align		4
        /*0024*/ 	.byte	0x04, 0x0f
        /*0026*/ 	.short	(.L_25 - .L_24)


	//   ....[0]....
	.align		4
.L_24:
        /*0028*/ 	.word	index@(__assertfail)


	//----- nvinfo : EIATTR_ANNOTATIONS
	.align		4
.L_25:
        /*002c*/ 	.byte	0x04, 0x55
        /*002e*/ 	.short	(.L_27 - .L_26)


	//   ....[0]....
.L_26:
        /*0030*/ 	.word	0x00000001
        /*0034*/ 	.byte	0x80, 0x0e, 0x00, 0x00, 0x01, 0x00, 0x00, 0x00, 0x20, 0x15, 0x00, 0x00, 0x01, 0x00, 0x00, 0x00
        /*0044*/ 	.byte	0xe0, 0x56, 0x00, 0x00, 0x01, 0x00, 0x00, 0x00, 0x20, 0x63, 0x00, 0x00


	//----- nvinfo : EIATTR_MERCURY_ISA_VERSION
	.align		4
.L_27:
        /*0050*/ 	.byte	0x03, 0x5f
        /*0052*/ 	.short	0x0101


	//----- nvinfo : EIATTR_INT_WARP_WIDE_INSTR_OFFSETS
	.align		4
        /*0054*/ 	.byte	0x04, 0x31
        /*0056*/ 	.short	(.L_29 - .L_28)


	//   ....[0]....
.L_28:
        /*0058*/ 	.word	0x000005d0


	//   ....[1]....
        /*005c*/ 	.word	0x00000610


	//   ....[2]....
        /*0060*/ 	.word	0x00000670


	//   ....[3]....
        /*0064*/ 	.word	0x000006a0


	//   ....[4]....
        /*0068*/ 	.word	0x000007b0


	//   ....[5]....
        /*006c*/ 	.word	0x00000830


	//   ....[6]....
        /*0070*/ 	.word	0x00000840


	//   ....[7]....
        /*0074*/ 	.word	0x000008a0


	//   ....[8]....
        /*0078*/ 	.word	0x000021b0


	//----- nvinfo : EIATTR_COOP_GROUP_MASK_REGIDS
	.align		4
.L_29:
        /*007c*/ 	.byte	0x04, 0x29
        /*007e*/ 	.short	(.L_31 - .L_30)


	//   ....[0]....
.L_30:
        /*0080*/ 	.word	0xffffffff


	//   ....[1]....
        /*0084*/ 	.word	0xffffffff


	//   ....[2]....
        /*0088*/ 	.word	0xffffffff


	//   ....[3]....
        /*008c*/ 	.word	0xffffffff


	//   ....[4]....
        /*0090*/ 	.word	0xffffffff


	//   ....[5]....
        /*0094*/ 	.word	0xffffffff


	//   ....[6]....
        /*0098*/ 	.word	0xffffffff


	//----- nvinfo : EIATTR_COOP_GROUP_INSTR_OFFSETS
	.align		4
.L_31:
        /*009c*/ 	.byte	0x04, 0x28
        /*009e*/ 	.short	(.L_33 - .L_32)


	//   ....[0]....
.L_32:
        /*00a0*/ 	.word	0x00000070


	//   ....[1]....
        /*00a4*/ 	.word	0x00000080


	//   ....[2]....
        /*00a8*/ 	.word	0x00000140


	//   ....[3]....
        /*00ac*/ 	.word	0x000003a0


	//   ....[4]....
        /*00b0*/ 	.word	0x000003e0


	//   ....[5]....
        /*00b4*/ 	.word	0x00000470


	//   ....[6]....
        /*00b8*/ 	.word	0x00000a30


	//----- nvinfo : EIATTR_REG_RECONFIG
	.align		4
.L_33:
        /*00bc*/ 	.byte	0x01, 0x54
	.zero		2


	//----- nvinfo : EIATTR_SYSCALL_OFFSETS
	.align		4
        /*00c0*/ 	.byte	0x04, 0x46
        /*00c2*/ 	.short	(.L_35 - .L_34)


	//   ....[0]....
.L_34:
        /*00c4*/ 	.word	0x00001950


	//----- nvinfo : EIATTR_MBARRIER_INSTR_OFFSETS
	.align		4
.L_35:
        /*00c8*/ 	.byte	0x04, 0x39
        /*00ca*/ 	.short	(.L_37 - .L_36)


	//   ....[0]....
.L_36:
        /*00cc*/ 	.word	0x00000260
        /*00d0*/ 	.word	0x000000ff
        /*00d4*/ 	.word	0x00000000
        /*00d8*/ 	.short	0x0100
        /*00da*/ 	.byte	0x08
	.zero		1


	//   ....[1]....
        /*00dc*/ 	.word	0x00000270
        /*00e0*/ 	.word	0x000000ff
        /*00e4*/ 	.word	0x00000048
        /*00e8*/ 	.short	0x0100
        /*00ea*/ 	.byte	0x08
	.zero		1


	//   ....[2]....
        /*00ec*/ 	.word	0x00000280
        /*00f0*/ 	.word	0x000000ff
        /*00f4*/ 	.word	0x00000008
        /*00f8*/ 	.short	0x0100
        /*00fa*/ 	.byte	0x08
	.zero		1


	//   ....[3]....
        /*00fc*/ 	.word	0x00000290
        /*0100*/ 	.word	0x000000ff
        /*0104*/ 	.word	0x00000050
        /*0108*/ 	.short	0x0100
        /*010a*/ 	.byte	0x08
	.zero		1


	//   ....[4]....
        /*010c*/ 	.word	0x000002a0
        /*0110*/ 	.word	0x000000ff
        /*0114*/ 	.word	0x00000010
        /*0118*/ 	.short	0x0100
        /*011a*/ 	.byte	0x08
	.zero		1


	//   ....[5]....
        /*011c*/ 	.word	0x000002b0
        /*0120*/ 	.word	0x000000ff
        /*0124*/ 	.word	0x00000058
        /*0128*/ 	.short	0x0100
        /*012a*/ 	.byte	0x08
	.zero		1


	//   ....[6]....
        /*012c*/ 	.word	0x000002c0
        /*0130*/ 	.word	0x000000ff
        /*0134*/ 	.word	0x00000018
        /*0138*/ 	.short	0x0100
        /*013a*/ 	.byte	0x08
	.zero		1


	//   ....[7]....
        /*013c*/ 	.word	0x000002d0
        /*0140*/ 	.word	0x000000ff
        /*0144*/ 	.word	0x00000060
        /*0148*/ 	.short	0x0100
        /*014a*/ 	.byte	0x08
	.zero		1


	//   ....[8]....
        /*014c*/ 	.word	0x000002e0
        /*0150*/ 	.word	0x000000ff
        /*0154*/ 	.word	0x00000020
        /*0158*/ 	.short	0x0100
        /*015a*/ 	.byte	0x08
	.zero		1


	//   ....[9]....
        /*015c*/ 	.word	0x000002f0
        /*0160*/ 	.word	0x000000ff
        /*0164*/ 	.word	0x00000068
        /*0168*/ 	.short	0x0100
        /*016a*/ 	.byte	0x08
	.zero		1


	//   ....[10]....
        /*016c*/ 	.word	0x00000300
        /*0170*/ 	.word	0x000000ff
        /*0174*/ 	.word	0x00000028
        /*0178*/ 	.short	0x0100
        /*017a*/ 	.byte	0x08
	.zero		1


	//   ....[11]....
        /*017c*/ 	.word	0x00000310
        /*0180*/ 	.word	0x000000ff
        /*0184*/ 	.word	0x00000070
        /*0188*/ 	.short	0x0100
        /*018a*/ 	.byte	0x08
	.zero		1


	//   ....[12]....
        /*018c*/ 	.word	0x00000320
        /*0190*/ 	.word	0x000000ff
        /*0194*/ 	.word	0x00000030
        /*0198*/ 	.short	0x0100
        /*019a*/ 	.byte	0x08
	.zero		1


	//   ....[13]....
        /*019c*/ 	.word	0x00000330
        /*01a0*/ 	.word	0x000000ff
        /*01a4*/ 	.word	0x00000078
        /*01a8*/ 	.short	0x0100
        /*01aa*/ 	.byte	0x08
	.zero		1


	//   ....[14]....
        /*01ac*/ 	.word	0x00000340
        /*01b0*/ 	.word	0x000000ff
        /*01b4*/ 	.word	0x00000038
        /*01b8*/ 	.short	0x0100
        /*01ba*/ 	.byte	0x08
	.zero		1


	//   ....[15]....
        /*01bc*/ 	.word	0x00000350
        /*01c0*/ 	.word	0x000000ff
        /*01c4*/ 	.word	0x00000080
        /*01c8*/ 	.short	0x0100
        /*01ca*/ 	.byte	0x08
	.zero		1


	//   ....[16]....
        /*01cc*/ 	.word	0x00000360
        /*01d0*/ 	.word	0x000000ff
        /*01d4*/ 	.word	0x00000040
        /*01d8*/ 	.short	0x0100
        /*01da*/ 	.byte	0x08
	.zero		1


	//   ....[17]....
        /*01dc*/ 	.word	0x00000370
        /*01e0*/ 	.word	0x000000ff
        /*01e4*/ 	.word	0x00000088
        /*01e8*/ 	.short	0x0100
        /*01ea*/ 	.byte	0x08
	.zero		1


	//   ....[18]....
        /*01ec*/ 	.word	0x000008d0
        /*01f0*/ 	.word	0x000000ff
        /*01f4*/ 	.word	0x000000c0
        /*01f8*/ 	.short	0x0100
        /*01fa*/ 	.byte	0x08
	.zero		1


	//   ....[19]....
        /*01fc*/ 	.word	0x00000970
        /*0200*/ 	.word	0x000000ff
        /*0204*/ 	.word	0x000000c8
        /*0208*/ 	.short	0x0100
        /*020a*/ 	.byte	0x08
	.zero		1


	//   ....[20]....
        /*020c*/ 	.word	0x000009b0
        /*0210*/ 	.word	0x000000ff
        /*0214*/ 	.word	0x000000a0
        /*0218*/ 	.short	0x0100
        /*021a*/ 	.byte	0x09
	.zero		1


	//   ....[21]....
        /*021c*/ 	.word	0x000009c0
        /*0220*/ 	.word	0x000000ff
        /*0224*/ 	.word	0x000000a8
        /*0228*/ 	.short	0x0100
        /*022a*/ 	.byte	0x09
	.zero		1


	//   ....[22]....
        /*022c*/ 	.word	0x000009d0
        /*0230*/ 	.word	0x000000ff
        /*0234*/ 	.word	0x000000b0
        /*0238*/ 	.short	0x0100
        /*023a*/ 	.byte	0x09
	.zero		1


	//   ....[23]....
        /*023c*/ 	.word	0x000009e0
        /*0240*/ 	.word	0x000000ff
        /*0244*/ 	.word	0x000000b8
        /*0248*/ 	.short	0x0100
        /*024a*/ 	.byte	0x09
	.zero		1


	//   ....[24]....
        /*024c*/ 	.word	0x00001810
        /*0250*/ 	.word	0x000000ff
        /*0254*/ 	.word	0xfffffff8
        /*0258*/ 	.short	0x010a
        /*025a*/ 	.byte	0x2b
	.zero		1


	//   ....[25]....
        /*025c*/ 	.word	0x000019e0
        /*0260*/ 	.word	0x00000003
        /*0264*/ 	.word	0x00000000
        /*0268*/ 	.short	0x010a
        /*026a*/ 	.byte	0x3f
	.zero		1


	//   ....[26]....
        /*026c*/ 	.word	0x00001a40
        /*0270*/ 	.word	0x00000003
        /*0274*/ 	.word	0x00000000
        /*0278*/ 	.short	0x010a
        /*027a*/ 	.byte	0x3f
	.zero		1


	//   ....[27]....
        /*027c*/ 	.word	0x00001da0
        /*0280*/ 	.word	0x000000ff
        /*0284*/ 	.word	0x00000000
        /*0288*/ 	.short	0x010a
        /*028a*/ 	.byte	0x04
	.zero		1


	//   ....[28]....
        /*028c*/ 	.word	0x00001de0
        /*0290*/ 	.word	0x000000ff
        /*0294*/ 	.word	0x00000000
        /*0298*/ 	.short	0x010a
        /*029a*/ 	.byte	0x04
	.zero		1


	//   ....[29]....
        /*029c*/ 	.word	0x00002040
        /*02a0*/ 	.word	0x00000005
        /*02a4*/ 	.word	0x00000000
        /*02a8*/ 	.short	0x0101
        /*02aa*/ 	.byte	0x3f
	.zero		1


	//   ....[30]....
        /*02ac*/ 	.word	0x00002150
        /*02b0*/ 	.word	0x00000003
        /*02b4*/ 	.word	0x00000000
        /*02b8*/ 	.short	0x0101
        /*02ba*/ 	.byte	0x2e
	.zero		1


	//   ....[31]....
        /*02bc*/ 	.word	0x00002250
        /*02c0*/ 	.word	0x00000003
        /*02c4*/ 	.word	0x00000000
        /*02c8*/ 	.short	0x0101
        /*02ca*/ 	.byte	0x3f
	.zero		1


	//   ....[32]....
        /*02cc*/ 	.word	0x000022d0
        /*02d0*/ 	.word	0x000000ff
        /*02d4*/ 	.word	0x00000008
        /*02d8*/ 	.short	0x010a
        /*02da*/ 	.byte	0x2b
	.zero		1


	//   ....[33]....
        /*02dc*/ 	.word	0x00005720
        /*02e0*/ 	.word	0x00000000
        /*02e4*/ 	.word	0x00000000
        /*02e8*/ 	.short	0x0101
        /*02ea*/ 	.byte	0x2e
	.zero		1


	//   ....[34]....
        /*02ec*/ 	.word	0x00006070
        /*02f0*/ 	.word	0x0000000e
        /*02f4*/ 	.word	0x00000048
        /*02f8*/ 	.short	0x010a
        /*02fa*/ 	.byte	0x3f
	.zero		1


	//   ....[35]....
        /*02fc*/ 	.word	0x00006450
        /*0300*/ 	.word	0x00000006
        /*0304*/ 	.word	0x000000c8
        /*0308*/ 	.short	0x0101
        /*030a*/ 	.byte	0x3f
	.zero		1


	//   ....[36]....
        /*030c*/ 	.word	0x00006b80
        /*0310*/ 	.word	0x00000007
        /*0314*/ 	.word	0x00000000
        /*0318*/ 	.short	0x010a
        /*031a*/ 	.byte	0x3f
	.zero		1


	//   ....[37]....
        /*031c*/ 	.word	0x00006c00
        /*0320*/ 	.word	0x00000006
        /*0324*/ 	.word	0x00000000
        /*0328*/ 	.short	0x010a
        /*032a*/ 	.byte	0x3f
	.zero		1


	//   ....[38]....
        /*032c*/ 	.word	0x00006c90
        /*0330*/ 	.word	0x00000007
        /*0334*/ 	.word	0x00000000
        /*0338*/ 	.short	0x010a
        /*033a*/ 	.byte	0x3f
	.zero		1


	//   ....[39]....
        /*033c*/ 	.word	0x00006d20
        /*0340*/ 	.word	0x00000006
        /*0344*/ 	.word	0x00000000
        /*0348*/ 	.short	0x010a
        /*034a*/ 	.byte	0x3f
	.zero		1


	//   ....[40]....
        /*034c*/ 	.word	0x00006db0
        /*0350*/ 	.word	0x00000007
        /*0354*/ 	.word	0x00000000
        /*0358*/ 	.short	0x010a
        /*035a*/ 	.byte	0x3f
	.zero		1


	//   ....[41]....
        /*035c*/ 	.word	0x00006e40
        /*0360*/ 	.word	0x00000006
        /*0364*/ 	.word	0x00000000
        /*0368*/ 	.short	0x010a
        /*036a*/ 	.byte	0x3f
	.zero		1


	//   ....[42]....
        /*036c*/ 	.word	0x00006ed0
        /*0370*/ 	.word	0x00000007
        /*0374*/ 	.word	0x00000000
        /*0378*/ 	.short	0x010a
        /*037a*/ 	.byte	0x3f
	.zero		1


	//   ....[43]....
        /*037c*/ 	.word	0x00006f60
        /*0380*/ 	.word	0x00000006
        /*0384*/ 	.word	0x00000000
        /*0388*/ 	.short	0x010a
        /*038a*/ 	.byte	0x3f
	.zero		1


	//   ....[44]....
        /*038c*/ 	.word	0x00006ff0
        /*0390*/ 	.word	0x00000005
        /*0394*/ 	.word	0x00000000
        /*0398*/ 	.short	0x010a
        /*039a*/ 	.byte	0x3f
	.zero		1


	//   ....[45]....
        /*039c*/ 	.word	0x00007060
        /*03a0*/ 	.word	0x00000003
        /*03a4*/ 	.word	0xfffffff8
        /*03a8*/ 	.short	0x010a
        /*03aa*/ 	.byte	0x3f
	.zero		1


	//   ....[46]....
        /*03ac*/ 	.word	0x000070b0
        /*03b0*/ 	.word	0x00000003
        /*03b4*/ 	.word	0x00000000
        /*03b8*/ 	.short	0x010a
        /*03ba*/ 	.byte	0x3f
	.zero		1


	//   ....[47]....
        /*03bc*/ 	.word	0x00007110
        /*03c0*/ 	.word	0x00000005
        /*03c4*/ 	.word	0x00000000
        /*03c8*/ 	.short	0x010a
        /*03ca*/ 	.byte	0x3f
	.zero		1


	//   ....[48]....
        /*03cc*/ 	.word	0x00007170
        /*03d0*/ 	.word	0x00000004
        /*03d4*/ 	.word	0x00000008
        /*03d8*/ 	.short	0x010a
        /*03da*/ 	.byte	0x3f
	.zero		1


	//   ....[49]....
        /*03dc*/ 	.word	0x00007240
        /*03e0*/ 	.word	0x0000000e
        /*03e4*/ 	.word	0x00000048
        /*03e8*/ 	.short	0x010a
        /*03ea*/ 	.byte	0x3f
	.zero		1


	//   ....[50]....
        /*03ec*/ 	.word	0x00007310
        /*03f0*/ 	.word	0x00000007
        /*03f4*/ 	.word	0x00000000
        /*03f8*/ 	.short	0x010a
        /*03fa*/ 	.byte	0x3f
	.zero		1


	//   ....[51]....
        /*03fc*/ 	.word	0x00007360
        /*0400*/ 	.word	0x00000006
        /*0404*/ 	.word	0x00000000
        /*0408*/ 	.short	0x010a
        /*040a*/ 	.byte	0x3f
	.zero		1


	//   ....[52]....
        /*040c*/ 	.word	0x000073b0
        /*0410*/ 	.word	0x00000007
        /*0414*/ 	.word	0x00000000
        /*0418*/ 	.short	0x010a
        /*041a*/ 	.byte	0x3f
	.zero		1


	//   ....[53]....
        /*041c*/ 	.word	0x00007400
        /*0420*/ 	.word	0x00000006
        /*0424*/ 	.word	0x00000000
        /*0428*/ 	.short	0x010a
        /*042a*/ 	.byte	0x3f
	.zero		1


	//   ....[54]....
        /*042c*/ 	.word	0x00007450
        /*0430*/ 	.word	0x00000007
        /*0434*/ 	.word	0x00000000
        /*0438*/ 	.short	0x010a
        /*043a*/ 	.byte	0x3f
	.zero		1


	//   ....[55]....
        /*043c*/ 	.word	0x000074a0
        /*0440*/ 	.word	0x00000006
        /*0444*/ 	.word	0x00000000
        /*0448*/ 	.short	0x010a
        /*044a*/ 	.byte	0x3f
	.zero		1


	//   ....[56]....
        /*044c*/ 	.word	0x000074f0
        /*0450*/ 	.word	0x00000007
        /*0454*/ 	.word	0x00000000
        /*0458*/ 	.short	0x010a
        /*045a*/ 	.byte	0x3f
	.zero		1


	//   ....[57]....
        /*045c*/ 	.word	0x00007540
        /*0460*/ 	.word	0x00000006
        /*0464*/ 	.word	0x00000000
        /*0468*/ 	.short	0x010a
        /*046a*/ 	.byte	0x3f
	.zero		1


	//----- nvinfo : EIATTR_NUM_MBARRIERS
	.align		4
.L_37:
        /*046c*/ 	.byte	0x03, 0x38
        /*046e*/ 	.short	0x0018


	//----- nvinfo : EIATTR_EXIT_INSTR_OFFSETS
	.align		4
        /*0470*/ 	.byte	0x04, 0x1c
        /*0472*/ 	.short	(.L_39 - .L_38)


	//   ....[0]....
.L_38:
        /*0474*/ 	.word	0x000014b0


	//   ....[1]....
        /*0478*/ 	.word	0x00001510


	//   ....[2]....
        /*047c*/ 	.word	0x00005d40


	//   ....[3]....
        /*0480*/ 	.word	0x00005d70


	//   ....[4]....
        /*0484*/ 	.word	0x00007040


	//----- nvinfo : EIATTR_MAX_THREADS
	.align		4
.L_39:
        /*0488*/ 	.byte	0x04, 0x05
        /*048a*/ 	.short	(.L_41 - .L_40)
.L_40:
        /*048c*/ 	.word	0x00000180
        /*0490*/ 	.word	0x00000001
        /*0494*/ 	.word	0x00000001


	//----- nvinfo : EIATTR_CRS_STACK_SIZE
	.align		4
.L_41:
        /*0498*/ 	.byte	0x04, 0x1e
        /*049a*/ 	.short	(.L_43 - .L_42)
.L_42:
        /*049c*/ 	.word	0x00000000


	//----- nvinfo : EIATTR_CBANK_PARAM_SIZE
	.align		4
.L_43:
        /*04a0*/ 	.byte	0x03, 0x19
        /*04a2*/ 	.short	0x0470


	//----- nvinfo : EIATTR_PARAM_CBANK
	.align		4
        /*04a4*/ 	.byte	0x04, 0x0a
        /*04a6*/ 	.short	(.L_45 - .L_44)
	.align		4
.L_44:
        /*04a8*/ 	.word	index@(.nv.constant0._ZN7cutlass13device_kernelINS_4gemm6kernel13GemmUniversalIN4cute5tupleIJiiiiEEENS1_10collective13CollectiveMmaINS1_34MainloopSm90TmaGmmaWarpSpecializedILi9ENS5_IJNS4_1CILi2EEENSA_ILi1EEESC_EEENS1_32KernelTmaWarpSpecializedPingpongEEENS5_IJNSA_ILi64EEENSA_ILi128EEESH_EEEaNS5_IJlSC_lEEEaSJ_NS4_8TiledMMAINS4_8MMA_AtomIJNS4_4SM904GMMA27MMA_64x128x32_S32S8S8_SS_TNEEEENS4_6LayoutINS5_IJSC_SC_SC_EEENS5_IJNSA_ILi0EEESS_SS_EEEEENS5_IJNS4_10UnderscoreESV_SV_EEEEENS4_13SM90_TMA_LOADENS4_14ComposedLayoutINS4_7SwizzleILi3ELi4ELi3EEENS4_18smem_ptr_flag_bitsILi8EEENSQ_INS5_IJNSA_ILi8EEESH_EEENS5_IJSH_SC_EEEEEEEvNS4_8identityENS4_23SM90_TMA_LOAD_MULTICASTES18_vS19_EENS_8epilogue10collective6detail29Sm90TmaWarpSpecializedAdapterINS1D_15DefaultEpilogueIaSJ_SJ_NS1C_6thread17LinearCombinationIaLi1EiiLNS1H_9ScaleType4KindE0ELNS_15FloatRoundStyleE2EaEENS1_15EpilogueDefaultEEEEEvvEEEEvNT_6ParamsE)
        /*04ac*/ 	.short	0x0210
        /*04ae*/ 	.short	0x0470


	//----- nvinfo : EIATTR_SW_WAR
	.align		4
.L_45:
        /*04b0*/ 	.byte	0x04, 0x36
        /*04b2*/ 	.short	(.L_47 - .L_46)
.L_46:
        /*04b4*/ 	.word	0x00000008
.L_47:


//--------------------- .nv.callgraph             --------------------------
	.section	.nv.callgraph,"",@"SHT_CUDA_CALLGRAPH"
	.align	4
	.sectionentsize	8
	.align		4
        /*0000*/ 	.word	0x00000000
	.align		4
        /*0004*/ 	.word	0xffffffff
	.align		4
        /*0008*/ 	.word	index@(_ZN7cutlass13device_kernelINS_4gemm6kernel13GemmUniversalIN4cute5tupleIJiiiiEEENS1_10collective13CollectiveMmaINS1_34MainloopSm90TmaGmmaWarpSpecializedILi9ENS5_IJNS4_1CILi2EEENSA_ILi1EEESC_EEENS1_32KernelTmaWarpSpecializedPingpongEEENS5_IJNSA_ILi64EEENSA_ILi128EEESH_EEEaNS5_IJlSC_lEEEaSJ_NS4_8TiledMMAINS4_8MMA_AtomIJNS4_4SM904GMMA27MMA_64x128x32_S32S8S8_SS_TNEEEENS4_6LayoutINS5_IJSC_SC_SC_EEENS5_IJNSA_ILi0EEESS_SS_EEEEENS5_IJNS4_10UnderscoreESV_SV_EEEEENS4_13SM90_TMA_LOADENS4_14ComposedLayoutINS4_7SwizzleILi3ELi4ELi3EEENS4_18smem_ptr_flag_bitsILi8EEENSQ_INS5_IJNSA_ILi8EEESH_EEENS5_IJSH_SC_EEEEEEEvNS4_8identityENS4_23SM90_TMA_LOAD_MULTICASTES18_vS19_EENS_8epilogue10collective6detail29Sm90TmaWarpSpecializedAdapterINS1D_15DefaultEpilogueIaSJ_SJ_NS1C_6thread17LinearCombinationIaLi1EiiLNS1H_9ScaleType4KindE0ELNS_15FloatRoundStyleE2EaEENS1_15EpilogueDefaultEEEEEvvEEEEvNT_6ParamsE)
	.align		4
        /*000c*/ 	.word	index@(__assertfail)
	.align		4
        /*0010*/ 	.word	0x00000000
	.align		4
        /*0014*/ 	.word	0xfffffffe
	.align		4
        /*0018*/ 	.word	0x00000000
	.align		4
        /*001c*/ 	.word	0xfffffffd
	.align		4
        /*0020*/ 	.word	0x00000000
	.align		4
        /*0024*/ 	.word	0xfffffffc


//--------------------- .nv.constant4             --------------------------
	.section	.nv.constant4,"a",@progbits
	.align	8
	.align		8
.nv.constant4:
        /*0000*/ 	.dword	__assertfail
	.align		8
        /*0008*/ 	.dword	__unnamed_1
	.align		8
        /*0010*/ 	.dword	_ZN40_INTERNAL_6b08ff72_4_k_cu_d6ee6a74_117564cuda3std3__45__cpo5beginE
	.align		8
        /*0018*/ 	.dword	_ZN40_INTERNAL_6b08ff72_4_k_cu_d6ee6a74_117564cuda3std3__45__cpo3endE
	.align		8
        /*0020*/ 	.dword	_ZN40_INTERNAL_6b08ff72_4_k_cu_d6ee6a74_117564cuda3std3__45__cpo6cbeginE
	.align		8
        /*0028*/ 	.dword	_ZN40_INTERNAL_6b08ff72_4_k_cu_d6ee6a74_117564cuda3std3__45__cpo4cendE
	.align		8
        /*0030*/ 	.dword	_ZN40_INTERNAL_6b08ff72_4_k_cu_d6ee6a74_117564cuda3std3__442_GLOBAL__N__6b08ff72_4_k_cu_d6ee6a74_117566ignoreE
	.align		8
        /*0038*/ 	.dword	_ZN40_INTERNAL_6b08ff72_4_k_cu_d6ee6a74_117564cuda3std3__419piecewise_constructE
	.align		8
        /*0040*/ 	.dword	_ZN40_INTERNAL_6b08ff72_4_k_cu_d6ee6a74_117564cuda3std3__48in_placeE
	.align		8
        /*0048*/ 	.dword	_ZN40_INTERNAL_6b08ff72_4_k_cu_d6ee6a74_117564cuda3std6ranges3__45__cpo4swapE
	.align		8
        /*0050*/ 	.dword	_ZN40_INTERNAL_6b08ff72_4_k_cu_d6ee6a74_117564cuda3std6ranges3__45__cpo9iter_moveE
	.align		8
        /*0058*/ 	.dword	_ZN40_INTERNAL_6b08ff72_4_k_cu_d6ee6a74_117564cute7productE
	.align		8
        /*0060*/ 	.dword	_ZN40_INTERNAL_6b08ff72_4_k_cu_d6ee6a74_117564cute1_E
	.align		8
        /*0068*/ 	.dword	$str$22
	.align		8
        /*0070*/ 	.dword	$str$23


//--------------------- .text._ZN7cutlass13device_kernelINS_4gemm6kernel13GemmUniversalIN4cute5tupleIJiiiiEEENS1_10collective13CollectiveMmaINS1_34MainloopSm90TmaGmmaWarpSpecializedILi9ENS5_IJNS4_1CILi2EEENSA_ILi1EEESC_EEENS1_32KernelTmaWarpSpecializedPingpongEEENS5_IJNSA_ILi64EEENSA_ILi128EEESH_EEEaNS5_IJlSC_lEEEaSJ_NS4_8TiledMMAINS4_8MMA_AtomIJNS4_4SM904GMMA27MMA_64x128x32_S32S8S8_SS_TNEEEENS4_6LayoutINS5_IJSC_SC_SC_EEENS5_IJNSA_ILi0EEESS_SS_EEEEENS5_IJNS4_10UnderscoreESV_SV_EEEEENS4_13SM90_TMA_LOADENS4_14ComposedLayoutINS4_7SwizzleILi3ELi4ELi3EEENS4_18smem_ptr_flag_bitsILi8EEENSQ_INS5_IJNSA_ILi8EEESH_EEENS5_IJSH_SC_EEEEEEEvNS4_8identityENS4_23SM90_TMA_LOAD_MULTICASTES18_vS19_EENS_8epilogue10collective6detail29Sm90TmaWarpSpecializedAdapterINS1D_15DefaultEpilogueIaSJ_SJ_NS1C_6thread17LinearCombinationIaLi1EiiLNS1H_9ScaleType4KindE0ELNS_15FloatRoundStyleE2EaEENS1_15EpilogueDefaultEEEEEvvEEEEvNT_6ParamsE --------------------------
	.section	.text._ZN7cutlass13device_kernelINS_4gemm6kernel13GemmUniversalIN4cute5tupleIJiiiiEEENS1_10collective13CollectiveMmaINS1_34MainloopSm90TmaGmmaWarpSpecializedILi9ENS5_IJNS4_1CILi2EEENSA_ILi1EEESC_EEENS1_32KernelTmaWarpSpecializedPingpongEEENS5_IJNSA_ILi64EEENSA_ILi128EEESH_EEEaNS5_IJlSC_lEEEaSJ_NS4_8TiledMMAINS4_8MMA_AtomIJNS4_4SM904GMMA27MMA_64x128x32_S32S8S8_SS_TNEEEENS4_6LayoutINS5_IJSC_SC_SC_EEENS5_IJNSA_ILi0EEESS_SS_EEEEENS5_IJNS4_10UnderscoreESV_SV_EEEEENS4_13SM90_TMA_LOADENS4_14ComposedLayoutINS4_7SwizzleILi3ELi4ELi3EEENS4_18smem_ptr_flag_bitsILi8EEENSQ_INS5_IJNSA_ILi8EEESH_EEENS5_IJSH_SC_EEEEEEEvNS4_8identityENS4_23SM90_TMA_LOAD_MULTICASTES18_vS19_EENS_8epilogue10collective6detail29Sm90TmaWarpSpecializedAdapterINS1D_15DefaultEpilogueIaSJ_SJ_NS1C_6thread17LinearCombinationIaLi1EiiLNS1H_9ScaleType4KindE0ELNS_15FloatRoundStyleE2EaEENS1_15EpilogueDefaultEEEEEvvEEEEvNT_6ParamsE,"ax",@progbits
	.align	128
.text._ZN7cutlass13device_kernelINS_4gemm6kernel13GemmUniversalIN4cute5tupleIJiiiiEEENS1_10collective13CollectiveMmaINS1_34MainloopSm90TmaGmmaWarpSpecializedILi9ENS5_IJNS4_1CILi2EEENSA_ILi1EEESC_EEENS1_32KernelTmaWarpSpecializedPingpongEEENS5_IJNSA_ILi64EEENSA_ILi128EEESH_EEEaNS5_IJlSC_lEEEaSJ_NS4_8TiledMMAINS4_8MMA_AtomIJNS4_4SM904GMMA27MMA_64x128x32_S32S8S8_SS_TNEEEENS4_6LayoutINS5_IJSC_SC_SC_EEENS5_IJNSA_ILi0EEESS_SS_EEEEENS5_IJNS4_10UnderscoreESV_SV_EEEEENS4_13SM90_TMA_LOADENS4_14ComposedLayoutINS4_7SwizzleILi3ELi4ELi3EEENS4_18smem_ptr_flag_bitsILi8EEENSQ_INS5_IJNSA_ILi8EEESH_EEENS5_IJSH_SC_EEEEEEEvNS4_8identityENS4_23SM90_TMA_LOAD_MULTICASTES18_vS19_EENS_8epilogue10collective6detail29Sm90TmaWarpSpecializedAdapterINS1D_15DefaultEpilogueIaSJ_SJ_NS1C_6thread17LinearCombinationIaLi1EiiLNS1H_9ScaleType4KindE0ELNS_15FloatRoundStyleE2EaEENS1_15EpilogueDefaultEEEEEvvEEEEvNT_6ParamsE:
        .type           _ZN7cutlass13device_kernelINS_4gemm6kernel13GemmUniversalIN4cute5tupleIJiiiiEEENS1_10collective13CollectiveMmaINS1_34MainloopSm90TmaGmmaWarpSpecializedILi9ENS5_IJNS4_1CILi2EEENSA_ILi1EEESC_EEENS1_32KernelTmaWarpSpecializedPingpongEEENS5_IJNSA_ILi64EEENSA_ILi128EEESH_EEEaNS5_IJlSC_lEEEaSJ_NS4_8TiledMMAINS4_8MMA_AtomIJNS4_4SM904GMMA27MMA_64x128x32_S32S8S8_SS_TNEEEENS4_6LayoutINS5_IJSC_SC_SC_EEENS5_IJNSA_ILi0EEESS_SS_EEEEENS5_IJNS4_10UnderscoreESV_SV_EEEEENS4_13SM90_TMA_LOADENS4_14ComposedLayoutINS4_7SwizzleILi3ELi4ELi3EEENS4_18smem_ptr_flag_bitsILi8EEENSQ_INS5_IJNSA_ILi8EEESH_EEENS5_IJSH_SC_EEEEEEEvNS4_8identityENS4_23SM90_TMA_LOAD_MULTICASTES18_vS19_EENS_8epilogue10collective6detail29Sm90TmaWarpSpecializedAdapterINS1D_15DefaultEpilogueIaSJ_SJ_NS1C_6thread17LinearCombinationIaLi1EiiLNS1H_9ScaleType4KindE0ELNS_15FloatRoundStyleE2EaEENS1_15EpilogueDefaultEEEEEvvEEEEvNT_6ParamsE,@function
        .size           _ZN7cutlass13device_kernelINS_4gemm6kernel13GemmUniversalIN4cute5tupleIJiiiiEEENS1_10collective13CollectiveMmaINS1_34MainloopSm90TmaGmmaWarpSpecializedILi9ENS5_IJNS4_1CILi2EEENSA_ILi1EEESC_EEENS1_32KernelTmaWarpSpecializedPingpongEEENS5_IJNSA_ILi64EEENSA_ILi128EEESH_EEEaNS5_IJlSC_lEEEaSJ_NS4_8TiledMMAINS4_8MMA_AtomIJNS4_4SM904GMMA27MMA_64x128x32_S32S8S8_SS_TNEEEENS4_6LayoutINS5_IJSC_SC_SC_EEENS5_IJNSA_ILi0EEESS_SS_EEEEENS5_IJNS4_10UnderscoreESV_SV_EEEEENS4_13SM90_TMA_LOADENS4_14ComposedLayoutINS4_7SwizzleILi3ELi4ELi3EEENS4_18smem_ptr_flag_bitsILi8EEENSQ_INS5_IJNSA_ILi8EEESH_EEENS5_IJSH_SC_EEEEEEEvNS4_8identityENS4_23SM90_TMA_LOAD_MULTICASTES18_vS19_EENS_8epilogue10collective6detail29Sm90TmaWarpSpecializedAdapterINS1D_15DefaultEpilogueIaSJ_SJ_NS1C_6thread17LinearCombinationIaLi1EiiLNS1H_9ScaleType4KindE0ELNS_15FloatRoundStyleE2EaEENS1_15EpilogueDefaultEEEEEvvEEEEvNT_6ParamsE,(.L_x_216 - _ZN7cutlass13device_kernelINS_4gemm6kernel13GemmUniversalIN4cute5tupleIJiiiiEEENS1_10collective13CollectiveMmaINS1_34MainloopSm90TmaGmmaWarpSpecializedILi9ENS5_IJNS4_1CILi2EEENSA_ILi1EEESC_EEENS1_32KernelTmaWarpSpecializedPingpongEEENS5_IJNSA_ILi64EEENSA_ILi128EEESH_EEEaNS5_IJlSC_lEEEaSJ_NS4_8TiledMMAINS4_8MMA_AtomIJNS4_4SM904GMMA27MMA_64x128x32_S32S8S8_SS_TNEEEENS4_6LayoutINS5_IJSC_SC_SC_EEENS5_IJNSA_ILi0EEESS_SS_EEEEENS5_IJNS4_10UnderscoreESV_SV_EEEEENS4_13SM90_TMA_LOADENS4_14ComposedLayoutINS4_7SwizzleILi3ELi4ELi3EEENS4_18smem_ptr_flag_bitsILi8EEENSQ_INS5_IJNSA_ILi8EEESH_EEENS5_IJSH_SC_EEEEEEEvNS4_8identityENS4_23SM90_TMA_LOAD_MULTICASTES18_vS19_EENS_8epilogue10collective6detail29Sm90TmaWarpSpecializedAdapterINS1D_15DefaultEpilogueIaSJ_SJ_NS1C_6thread17LinearCombinationIaLi1EiiLNS1H_9ScaleType4KindE0ELNS_15FloatRoundStyleE2EaEENS1_15EpilogueDefaultEEEEEvvEEEEvNT_6ParamsE)
        .other          _ZN7cutlass13device_kernelINS_4gemm6kernel13GemmUniversalIN4cute5tupleIJiiiiEEENS1_10collective13CollectiveMmaINS1_34MainloopSm90TmaGmmaWarpSpecializedILi9ENS5_IJNS4_1CILi2EEENSA_ILi1EEESC_EEENS1_32KernelTmaWarpSpecializedPingpongEEENS5_IJNSA_ILi64EEENSA_ILi128EEESH_EEEaNS5_IJlSC_lEEEaSJ_NS4_8TiledMMAINS4_8MMA_AtomIJNS4_4SM904GMMA27MMA_64x128x32_S32S8S8_SS_TNEEEENS4_6LayoutINS5_IJSC_SC_SC_EEENS5_IJNSA_ILi0EEESS_SS_EEEEENS5_IJNS4_10UnderscoreESV_SV_EEEEENS4_13SM90_TMA_LOADENS4_14ComposedLayoutINS4_7SwizzleILi3ELi4ELi3EEENS4_18smem_ptr_flag_bitsILi8EEENSQ_INS5_IJNSA_ILi8EEESH_EEENS5_IJSH_SC_EEEEEEEvNS4_8identityENS4_23SM90_TMA_LOAD_MULTICASTES18_vS19_EENS_8epilogue10collective6detail29Sm90TmaWarpSpecializedAdapterINS1D_15DefaultEpilogueIaSJ_SJ_NS1C_6thread17LinearCombinationIaLi1EiiLNS1H_9ScaleType4KindE0ELNS_15FloatRoundStyleE2EaEENS1_15EpilogueDefaultEEEEEvvEEEEvNT_6ParamsE,@"STO_CUDA_ENTRY STV_DEFAULT"
_ZN7cutlass13device_kernelINS_4gemm6kernel13GemmUniversalIN4cute5tupleIJiiiiEEENS1_10collective13CollectiveMmaINS1_34MainloopSm90TmaGmmaWarpSpecializedILi9ENS5_IJNS4_1CILi2EEENSA_ILi1EEESC_EEENS1_32KernelTmaWarpSpecializedPingpongEEENS5_IJNSA_ILi64EEENSA_ILi128EEESH_EEEaNS5_IJlSC_lEEEaSJ_NS4_8TiledMMAINS4_8MMA_AtomIJNS4_4SM904GMMA27MMA_64x128x32_S32S8S8_SS_TNEEEENS4_6LayoutINS5_IJSC_SC_SC_EEENS5_IJNSA_ILi0EEESS_SS_EEEEENS5_IJNS4_10UnderscoreESV_SV_EEEEENS4_13SM90_TMA_LOADENS4_14ComposedLayoutINS4_7SwizzleILi3ELi4ELi3EEENS4_18smem_ptr_flag_bitsILi8EEENSQ_INS5_IJNSA_ILi8EEESH_EEENS5_IJSH_SC_EEEEEEEvNS4_8identityENS4_23SM90_TMA_LOAD_MULTICASTES18_vS19_EENS_8epilogue10collective6detail29Sm90TmaWarpSpecializedAdapterINS1D_15DefaultEpilogueIaSJ_SJ_NS1C_6thread17LinearCombinationIaLi1EiiLNS1H_9ScaleType4KindE0ELNS_15FloatRoundStyleE2EaEENS1_15EpilogueDefaultEEEEEvvEEEEvNT_6ParamsE:
[----:B------:R-:W0:Y:S02]  /*0000*/  LDC R1, c[0x0][0x28] ;  /* 0x00000a00ff017b82 */ /* 0x000e240000000800 */
[----:B0-----:R-:W-:Y:S01]  /*0010*/  VIADD R1, R1, 0xfffffff8 ;  /* 0xfffffff801017836 */ /* 0x001fe20000000000 */
[----:B------:R-:W0:Y:S01]  /*0020*/  S2R R5, SR_TID.X ;  /* 0x0000000000057919 */ /* 0x000e220000002100 */
[----:B------:R-:W-:Y:S01]  /*0030*/  ELECT P0, URZ, PT ;  /* 0x00000000003f782f */ /* 0x000fe20003800000 */
[----:B------:R-:W-:Y:S01]  /*0040*/  BSSY B0, `(.L_x_0) ;  /* 0x000000f000007945 */ /* 0x000fe20003800000 */
[--C-:B0-----:R-:W-:Y:S02]  /*0050*/  SHF.R.U32.HI R0, RZ, 0x5, R5.reuse ;  /* 0x00000005ff007819 */ /* 0x101fe40000011605 */
[----:B------:R-:W-:-:S03]  /*0060*/  SHF.R.U32.HI R7, RZ, 0x7, R5 ;  /* 0x00000007ff077819 */ /* 0x000fc60000011605 */
[----:B------:R-:W0:Y:S04]  /*0070*/  SHFL.IDX PT, R2, R0, RZ, 0x1f ;  /* 0x00001fff00027589 */ /* 0x000e2800000e0000 */
[----:B------:R1:W2:Y:S01]  /*0080*/  SHFL.IDX PT, R10, R7, RZ, 0x1f ;  /* 0x00001fff070a7589 */ /* 0x0002a200000e0000 */
[----:B0-----:R-:W-:-:S13]  /*0090*/  ISETP.NE.OR P0, PT, R2, RZ, !P0 ;  /* 0x000000ff0200720c */ /* 0x001fda0004705670 */
[----:B-12---:R-:W-:Y:S05]  /*00a0*/  @P0 BRA `(.L_x_1) ;  /* 0x0000000000200947 */ /* 0x006fea0003800000 */
[----:B------:R-:W-:Y:S02]  /*00b0*/  ULDC.64 UR4, c[0x0][0x198] ;  /* 0x0000660000047ab9 */ /* 0x000fe40000000a00 */
[----:B------:R-:W-:Y:S02]  /*00c0*/  UIADD3 UR6, UP0, UR4, 0xf0, URZ ;  /* 0x000000f004067890 */ /* 0x000fe4000ff1e03f */
[----:B------:R-:W-:Y:S02]  /*00d0*/  UIADD3 UR4, UP1, UR4, 0x1f0, URZ ;  /* 0x000001f004047890 */ /* 0x000fe4000ff3e03f */
[----:B------:R-:W-:Y:S02]  /*00e0*/  UIADD3.X UR7, URZ, UR5, URZ, UP0, !UPT ;  /* 0x000000053f077290 */ /* 0x000fe400087fe43f */
[----:B------:R-:W-:-:S07]  /*00f0*/  UIADD3.X UR5, URZ, UR5, URZ, UP1, !UPT ;  /* 0x000000053f057290 */ /* 0x000fce0008ffe43f */
[----:B------:R0:W-:Y:S02]  /*0100*/  UTMACCTL.PF [UR6] ;  /* 0x00000000060079b9 */ /* 0x0001e40008040000 */
[----:B------:R0:W-:Y:S02]  /*0110*/  UTMACCTL.PF [UR4] ;  /* 0x00000000040079b9 */ /* 0x0001e40008040000 */
[----:B0-----:R-:W-:Y:S01]  /*0120*/  NOP ;  /* 0x0000000000007918 */ /* 0x001fe20000000000 */
.L_x_1:
[----:B------:R-:W-:Y:S05]  /*0130*/  BSYNC B0 ;  /* 0x0000000000007941 */ /* 0x000fea0003800000 */
.L_x_0:
[----:B------:R-:W0:Y:S02]  /*0140*/  SHFL.IDX PT, R8, R0, RZ, 0x1f ;  /* 0x00001fff00087589 */ /* 0x000e2400000e0000 */
[----:B0-----:R-:W-:-:S13]  /*0150*/  ISETP.NE.AND P0, PT, R8, RZ, PT ;  /* 0x000000ff0800720c */ /* 0x001fda0003f05270 */
[----:B------:R-:W-:Y:S05]  /*0160*/  @P0 BRA `(.L_x_2) ;  /* 0x00000000008c0947 */ /* 0x000fea0003800000 */
[----:B------:R-:W-:Y:S01]  /*0170*/  ELECT P0, URZ, PT ;  /* 0x00000000003f782f */ /* 0x000fe20003800000 */
[----:B------:R-:W-:-:S12]  /*0180*/  BSSY B0, `(.L_x_2) ;  /* 0x0000021000007945 */ /* 0x000fd80003800000 */
[----:B------:R-:W-:Y:S05]  /*0190*/  @!P0 BRA `(.L_x_3) ;  /* 0x00000000007c8947 */ /* 0x000fea0003800000 */
[----:B------:R-:W0:Y:S01]  /*01a0*/  S2UR UR8, SR_CgaCtaId ;  /* 0x00000000000879c3 */ /* 0x000e220000008800 */
[----:B------:R-:W-:Y:S01]  /*01b0*/  UMOV UR4, 0x400 ;  /* 0x0000040000047882 */ /* 0x000fe20000000000 */
[----:B------:R-:W-:Y:S01]  /*01c0*/  UMOV UR5, 0x1 ;  /* 0x0000000100057882 */ /* 0x000fe20000000000 */
[----:B------:R-:W-:Y:S02]  /*01d0*/  UMOV UR6, 0x2 ;  /* 0x0000000200067882 */ /* 0x000fe40000000000 */
[----:B------:R-:W-:-:S04]  /*01e0*/  UIADD3 UR6, -UR6, 0x100000, URZ ;  /* 0x0010000006067890 */ /* 0x000fc8000fffe13f */
[----:B------:R-:W-:Y:S02]  /*01f0*/  USHF.L.U32 UR7, UR6, 0xb, URZ ;  /* 0x0000000b06077899 */ /* 0x000fe4000800063f */
[----:B------:R-:W-:Y:S02]  /*0200*/  USHF.L.U32 UR6, UR6, 0x1, URZ ;  /* 0x0000000106067899 */ /* 0x000fe4000800063f */
[----:B0-----:R-:W-:Y:S02]  /*0210*/  ULEA UR8, UR8, UR4, 0x18 ;  /* 0x0000000408087291 */ /* 0x001fe4000f8ec03f */
[----:B------:R-:W-:-:S04]  /*0220*/  UIADD3 UR4, -UR5, 0x100000, URZ ;  /* 0x0010000005047890 */ /* 0x000fc8000fffe13f */
[----:B------:R-:W-:Y:S02]  /*0230*/  USHF.L.U32 UR5, UR4, 0xb, URZ ;  /* 0x0000000b04057899 */ /* 0x000fe4000800063f */
[----:B------:R-:W-:Y:S01]  /*0240*/  USHF.L.U32 UR4, UR4, 0x1, URZ ;  /* 0x0000000104047899 */ /* 0x000fe2000800063f */
[----:B------:R-:W0:Y:S11]  /*0250*/  FENCE.VIEW.ASYNC.S ;  /* 0x00000000000073c6 */ /* 0x000e360000000000 */
[----:B0-----:R0:W1:Y:S01]  /*0260*/  SYNCS.EXCH.64 URZ, [UR8], UR4 ;  /* 0x00000004083f75b2 */ /* 0x0010620008000100 */
[----:B------:R0:W2:Y:S01]  /*0270*/  SYNCS.EXCH.64 URZ, [UR8+0x48], UR6 ;  /* 0x00004806083f75b2 */ /* 0x0000a20008000100 */
[----:B------:R0:W3:Y:S01]  /*0280*/  SYNCS.EXCH.64 URZ, [UR8+0x8], UR4 ;  /* 0x00000804083f75b2 */ /* 0x0000e20008000100 */
[----:B------:R0:W4:Y:S01]  /*0290*/  SYNCS.EXCH.64 URZ, [UR8+0x50], UR6 ;  /* 0x00005006083f75b2 */ /* 0x0001220008000100 */
[----:B------:R0:W0:Y:S01]  /*02a0*/  SYNCS.EXCH.64 URZ, [UR8+0x10], UR4 ;  /* 0x00001004083f75b2 */ /* 0x0000220008000100 */
        /* <DEDUP_REMOVED lines=13> */
[----:B------:R-:W-:Y:S01]  /*0380*/  NOP ;  /* 0x0000000000007918 */ /* 0x000fe20000000000 */
.L_x_3:
[----:B0-----:R-:W-:Y:S05]  /*0390*/  BSYNC B0 ;  /* 0x0000000000007941 */ /* 0x001fea0003800000 */
.L_x_2:
[----:B------:R-:W0:Y:S01]  /*03a0*/  SHFL.IDX PT, R9, R0, RZ, 0x1f ;  /* 0x00001fff00097589 */ /* 0x000e2200000e0000 */
[----:B------:R-:W-:Y:S01]  /*03b0*/  SHF.R.S32.HI R4, RZ, 0x1f, R5 ;  /* 0x0000001fff047819 */ /* 0x000fe20000011405 */
[----:B------:R-:W5:Y:S01]  /*03c0*/  S2UR UR12, SR_CTAID.X ;  /* 0x00000000000c79c3 */ /* 0x000f620000002500 */
[----:B------:R-:W-:Y:S01]  /*03d0*/  ELECT P0, URZ, PT ;  /* 0x00000000003f782f */ /* 0x000fe20003800000 */
[----:B------:R1:W2:Y:S01]  /*03e0*/  SHFL.IDX PT, R11, R0, RZ, 0x1f ;  /* 0x00001fff000b7589 */ /* 0x0002a200000e0000 */
[----:B------:R-:W-:Y:S02]  /*03f0*/  LEA.HI R4, R4, R5, RZ, 0x7 ;  /* 0x0000000504047211 */ /* 0x000fe400078f38ff */
[----:B------:R-:W-:Y:S02]  /*0400*/  ELECT P1, URZ, PT ;  /* 0x00000000003f782f */ /* 0x000fe40003820000 */
[----:B------:R-:W-:Y:S01]  /*0410*/  SHF.R.S32.HI R13, RZ, 0x1f, R8 ;  /* 0x0000001fff0d7819 */ /* 0x000fe20000011408 */
[----:B------:R-:W3:Y:S01]  /*0420*/  S2R R6, SR_CTAID.Y ;  /* 0x0000000000067919 */ /* 0x000ee20000002600 */
[----:B------:R-:W-:Y:S01]  /*0430*/  LOP3.LUT R4, R4, 0xffffff80, RZ, 0xc0, !PT ;  /* 0xffffff8004047812 */ /* 0x000fe200078ec0ff */
[----:B------:R-:W4:Y:S01]  /*0440*/  LDC R14, c[0x0][0x140] ;  /* 0x00005000ff0e7b82 */ /* 0x000f220000000800 */
[----:B------:R-:W-:Y:S01]  /*0450*/  ULDC UR4, c[0x0][0x150] ;  /* 0x0000540000047ab9 */ /* 0x000fe20000000800 */
[----:B------:R-:W-:Y:S01]  /*0460*/  LEA.HI R13, R13, R8, RZ, 0x2 ;  /* 0x000000080d0d7211 */ /* 0x000fe200078f10ff */
[----:B------:R-:W3:Y:S01]  /*0470*/  SHFL.IDX PT, R16, R7, RZ, 0x1f ;  /* 0x00001fff07107589 */ /* 0x000ee200000e0000 */
[----:B------:R-:W-:Y:S01]  /*0480*/  IMAD.IADD R4, R5, 0x1, -R4 ;  /* 0x0000000105047824 */ /* 0x000fe200078e0a04 */
[----:B------:R-:W-:Y:S01]  /*0490*/  UMOV UR11, 0x80 ;  /* 0x00000080000b7882 */ /* 0x000fe20000000000 */
[----:B------:R-:W-:Y:S01]  /*04a0*/  LOP3.LUT R13, R13, 0x3ffffffc, RZ, 0xc0, !PT ;  /* 0x3ffffffc0d0d7812 */ /* 0x000fe200078ec0ff */
[----:B------:R-:W-:Y:S01]  /*04b0*/  NOP ;  /* 0x0000000000007918 */ /* 0x000fe20000000000 */
[----:B------:R-:W3:Y:S01]  /*04c0*/  LDC R15, c[0x0][0x144] ;  /* 0x00005100ff0f7b82 */ /* 0x000ee20000000800 */
[----:B------:R-:W-:Y:S01]  /*04d0*/  SHF.R.S32.HI R3, RZ, 0x1f, R4 ;  /* 0x0000001fff037819 */ /* 0x000fe20000011404 */
[----:B------:R-:W-:Y:S01]  /*04e0*/  NOP ;  /* 0x0000000000007918 */ /* 0x000fe20000000000 */
[----:B------:R-:W-:Y:S01]  /*04f0*/  IMAD.IADD R8, R8, 0x1, -R13 ;  /* 0x0000000108087824 */ /* 0x000fe200078e0a0d */
[C---:B------:R-:W-:Y:S01]  /*0500*/  ISETP.NE.AND P4, PT, R10.reuse, RZ, PT ;  /* 0x000000ff0a00720c */ /* 0x040fe20003f85270 */
[----:B------:R-:W-:Y:S01]  /*0510*/  VIADD R33, R10, 0xffffffff ;  /* 0xffffffff0a217836 */ /* 0x000fe20000000000 */
[----:B0-----:R-:W-:Y:S01]  /*0520*/  ISETP.NE.OR P0, PT, R9, RZ, !P0 ;  /* 0x000000ff0900720c */ /* 0x001fe20004705670 */
[----:B------:R-:W-:Y:S01]  /*0530*/  IMAD.MOV.U32 R89, RZ, RZ, 0x1 ;  /* 0x00000001ff597424 */ /* 0x000fe200078e00ff */
[----:B------:R-:W-:Y:S01]  /*0540*/  LEA.HI R9, R3, R4, RZ, 0x3 ;  /* 0x0000000403097211 */ /* 0x000fe200078f18ff */
[----:B------:R-:W0:Y:S01]  /*0550*/  LDC R21, c[0x0][0x148] ;  /* 0x00005200ff157b82 */ /* 0x000e220000000800 */
[----:B-----5:R-:W-:-:S02]  /*0560*/  I2FP.F32.U32 R12, UR12 ;  /* 0x0000000c000c7c45 */ /* 0x020fc40008201000 */
[--C-:B-1----:R-:W-:Y:S02]  /*0570*/  SHF.R.S32.HI R0, RZ, 0x3, R9.reuse ;  /* 0x00000003ff007819 */ /* 0x102fe40000011409 */
[----:B------:R-:W-:Y:S01]  /*0580*/  SHF.R.S32.HI R9, RZ, 0x1f, R9 ;  /* 0x0000001fff097819 */ /* 0x000fe20000011409 */
[----:B------:R-:W-:Y:S01]  /*0590*/  FMUL R12, R12, UR4 ;  /* 0x000000040c0c7c20 */ /* 0x000fe20008400000 */
[----:B--2---:R-:W-:Y:S01]  /*05a0*/  ISETP.NE.OR P1, PT, R11, RZ, !P1 ;  /* 0x000000ff0b00720c */ /* 0x004fe20004f25670 */
[----:B------:R-:W-:Y:S01]  /*05b0*/  ULDC UR4, c[0x0][0x154] ;  /* 0x0000550000047ab9 */ /* 0x000fe20000000800 */
[----:B------:R-:W-:Y:S01]  /*05c0*/  LEA.HI R11, R9, R0, RZ, 0x2 ;  /* 0x00000000090b7211 */ /* 0x000fe200078f10ff */
[----:B------:R-:W-:Y:S01]  /*05d0*/  VOTEU.ALL UP1, P0 ;  /* 0x00000000003f7886 */ /* 0x000fe20000020000 */
[----:B------:R-:W-:Y:S01]  /*05e0*/  SHF.R.S32.HI R9, RZ, 0x1f, R2 ;  /* 0x0000001fff097819 */ /* 0x000fe20000011402 */
[----:B------:R-:W1:Y:S01]  /*05f0*/  F2I.U32.TRUNC.NTZ R12, R12 ;  /* 0x0000000c000c7305 */ /* 0x000e62000020f000 */
[----:B------:R-:W-:Y:S01]  /*0600*/  LOP3.LUT R11, R11, 0xfffffffc, RZ, 0xc0, !PT ;  /* 0xfffffffc0b0b7812 */ /* 0x000fe200078ec0ff */
[----:B------:R-:W-:Y:S01]  /*0610*/  VOTEU.ALL UP0, P0 ;  /* 0x00000000003f7886 */ /* 0x000fe20000000000 */
[----:B------:R-:W-:Y:S01]  /*0620*/  LEA.HI R9, R9, R2, RZ, 0x2 ;  /* 0x0000000209097211 */ /* 0x000fe200078f10ff */
[----:B------:R-:W2:Y:S01]  /*0630*/  @!UP1 S2UR UR7, SR_CgaCtaId ;  /* 0x00000000000799c3 */ /* 0x000ea20000008800 */
[----:B----4-:R-:W-:Y:S01]  /*0640*/  ISETP.EQ.U32.AND P2, PT, R14, 0x1, PT ;  /* 0x000000010e00780c */ /* 0x010fe20003f42070 */
[----:B------:R-:W-:Y:S01]  /*0650*/  IMAD.IADD R11, R0, 0x1, -R11 ;  /* 0x00000001000b7824 */ /* 0x000fe200078e0a0b */
[----:B------:R-:W-:Y:S01]  /*0660*/  LOP3.LUT R9, R9, 0xfffffffc, RZ, 0xc0, !PT ;  /* 0xfffffffc09097812 */ /* 0x000fe200078ec0ff */
[----:B------:R-:W-:Y:S01]  /*0670*/  VOTEU.ALL UP2, P1 ;  /* 0x00000000003f7886 */ /* 0x000fe20000840000 */
[----:B------:R-:W-:Y:S01]  /*0680*/  @!UP1 UMOV UR6, 0x400 ;  /* 0x0000040000069882 */ /* 0x000fe20000000000 */
[----:B------:R-:W-:Y:S01]  /*0690*/  IMAD R8, R8, 0x4, R11 ;  /* 0x0000000408087824 */ /* 0x000fe200078e020b */
[----:B------:R-:W-:Y:S01]  /*06a0*/  VOTEU.ALL UP3, P1 ;  /* 0x00000000003f7886 */ /* 0x000fe20000860000 */
[----:B------:R-:W-:Y:S01]  /*06b0*/  IMAD.IADD R14, R2, 0x1, -R9 ;  /* 0x00000001020e7824 */ /* 0x000fe200078e0a09 */
[----:B---3--:R-:W-:Y:S01]  /*06c0*/  I2FP.F32.U32 R2, R6 ;  /* 0x0000000600027245 */ /* 0x008fe20000201000 */
[----:B------:R-:W3:Y:S01]  /*06d0*/  @!UP2 S2UR UR10, SR_CgaCtaId ;  /* 0x00000000000aa9c3 */ /* 0x000ee20000008800 */
[----:B------:R-:W-:Y:S01]  /*06e0*/  LEA.HI R0, R8, R8, RZ, 0x1 ;  /* 0x0000000808007211 */ /* 0x000fe200078f08ff */
[----:B-1----:R-:W-:Y:S01]  /*06f0*/  IMAD.MOV R12, RZ, RZ, -R12 ;  /* 0x000000ffff0c7224 */ /* 0x002fe200078e0a0c */
[----:B------:R-:W-:Y:S01]  /*0700*/  @!UP2 UMOV UR9, 0x400 ;  /* 0x000004000009a882 */ /* 0x000fe20000000000 */
[----:B------:R-:W-:Y:S01]  /*0710*/  FMUL R2, R2, UR4 ;  /* 0x0000000402027c20 */ /* 0x000fe20008400000 */
[----:B------:R-:W-:Y:S01]  /*0720*/  LOP3.LUT R11, R0, 0xfffffffe, RZ, 0xc0, !PT ;  /* 0xfffffffe000b7812 */ /* 0x000fe200078ec0ff */
[----:B------:R-:W-:Y:S01]  /*0730*/  IMAD R20, R15, R12, UR12 ;  /* 0x0000000c0f147e24 */ /* 0x000fe2000f8e020c */
[----:B------:R-:W-:Y:S01]  /*0740*/  UMOV UR4, 0x20 ;  /* 0x0000002000047882 */ /* 0x000fe20000000000 */
[----:B------:R-:W-:Y:S01]  /*0750*/  IMAD.SHL.U32 R9, R8, 0x4, RZ ;  /* 0x0000000408097824 */ /* 0x000fe200078e00ff */
[----:B------:R-:W-:-:S04]  /*0760*/  @!UP1 UIADD3 UR4, -UR4, 0x100000, URZ ;  /* 0x0010000004049890 */ /* 0x000fc8000fffe13f */
[----:B------:R-:W-:Y:S02]  /*0770*/  @!UP1 USHF.L.U32 UR5, UR4, 0xb, URZ ;  /* 0x0000000b04059899 */ /* 0x000fe4000800063f */
[----:B------:R-:W-:Y:S01]  /*0780*/  @!UP1 USHF.L.U32 UR4, UR4, 0x1, URZ ;  /* 0x0000000104049899 */ /* 0x000fe2000800063f */
[C---:B------:R-:W-:Y:S01]  /*0790*/  IMAD.IADD R11, R8.reuse, 0x1, -R11 ;  /* 0x00000001080b7824 */ /* 0x040fe200078e0a0b */
[----:B------:R-:W1:Y:S01]  /*07a0*/  F2I.U32.TRUNC.NTZ R2, R2 ;  /* 0x0000000200027305 */ /* 0x000e62000020f000 */
[----:B------:R-:W-:Y:S01]  /*07b0*/  VOTEU.ALL UP4, P1 ;  /* 0x00000000003f7886 */ /* 0x000fe20000880000 */
[----:B------:R-:W-:Y:S01]  /*07c0*/  LOP3.LUT R88, R8, 0xc, R9, 0x78, !PT ;  /* 0x0000000c08587812 */ /* 0x000fe200078e7809 */
[----:B--2---:R-:W-:Y:S01]  /*07d0*/  @!UP1 ULEA UR8, UR7, UR6, 0x18 ;  /* 0x0000000607089291 */ /* 0x004fe2000f8ec03f */
[----:B------:R-:W-:Y:S01]  /*07e0*/  ISETP.NE.AND P3, PT, R11, R20, PT ;  /* 0x000000140b00720c */ /* 0x000fe20003f65270 */
[----:B------:R-:W-:-:S04]  /*07f0*/  @!UP2 UIADD3 UR6, -UR11, 0x100000, URZ ;  /* 0x001000000b06a890 */ /* 0x000fc8000fffe13f */
[----:B------:R-:W-:Y:S02]  /*0800*/  @!UP2 USHF.L.U32 UR7, UR6, 0xb, URZ ;  /* 0x0000000b0607a899 */ /* 0x000fe4000800063f */
[----:B------:R-:W-:Y:S01]  /*0810*/  @!UP2 USHF.L.U32 UR6, UR6, 0x1, URZ ;  /* 0x000000010606a899 */ /* 0x000fe2000800063f */
[----:B------:R-:W-:Y:S01]  /*0820*/  ISETP.GE.U32.AND P6, PT, R33, 0x2, PT ;  /* 0x000000022100780c */ /* 0x000fe20003fc6070 */
[----:B------:R-:W-:Y:S01]  /*0830*/  VOTEU.ALL UP5, P1 ;  /* 0x00000000003f7886 */ /* 0x000fe200008a0000 */
[----:B------:R-:W-:Y:S01]  /*0840*/  VOTEU.ALL UP1, P0 ;  /* 0x00000000003f7886 */ /* 0x000fe20000020000 */
[----:B------:R-:W-:Y:S02]  /*0850*/  LOP3.LUT P0, RZ, R4, 0x7, RZ, 0xc0, !PT ;  /* 0x0000000704ff7812 */ /* 0x000fe4000780c0ff */
[----:B------:R-:W-:Y:S01]  /*0860*/  R2UR UR43, R16 ;  /* 0x00000000102b72ca */ /* 0x000fe200000e0000 */
[----:B---3--:R-:W-:Y:S01]  /*0870*/  @!UP2 ULEA UR9, UR10, UR9, 0x18 ;  /* 0x000000090a09a291 */ /* 0x008fe2000f8ec03f */
[C---:B------:R-:W-:Y:S01]  /*0880*/  ISETP.LT.U32.AND P0, PT, R88.reuse, 0x2, !P0 ;  /* 0x000000025800780c */ /* 0x040fe20004701070 */
[----:B-1----:R-:W-:Y:S01]  /*0890*/  IMAD.MOV R24, RZ, RZ, -R2 ;  /* 0x000000ffff187224 */ /* 0x002fe200078e0a02 */
[----:B------:R-:W-:Y:S01]  /*08a0*/  VOTEU.ALL UP2, P1 ;  /* 0x00000000003f7886 */ /* 0x000fe20000840000 */
[----:B------:R-:W-:Y:S01]  /*08b0*/  @P3 LEA.HI R0, R88, R88, RZ, 0x1 ;  /* 0x0000005858003211 */ /* 0x000fe200078f08ff */
[----:B------:R-:W1:Y:S02]  /*08c0*/  FENCE.VIEW.ASYNC.S ;  /* 0x00000000000073c6 */ /* 0x000e640000000000 */
[----:B-1----:R1:W2:Y:S01]  /*08d0*/  @!UP0 SYNCS.EXCH.64 URZ, [UR8+0xc0], UR4 ;  /* 0x0000c004083f85b2 */ /* 0x0022a20008000100 */
[----:B------:R-:W-:Y:S01]  /*08e0*/  ISETP.NE.AND P1, PT, R14, 0x3, PT ;  /* 0x000000030e00780c */ /* 0x000fe20003f25270 */
[----:B0-----:R-:W-:Y:S01]  /*08f0*/  IMAD R9, R21, R24, R6 ;  /* 0x0000001815097224 */ /* 0x001fe200078e0206 */
[----:B------:R-:W-:-:S02]  /*0900*/  @P3 SHF.R.S32.HI R0, RZ, 0x1, R0 ;  /* 0x00000001ff003819 */ /* 0x000fc40000011400 */
[----:B------:R-:W-:Y:S02]  /*0910*/  ISETP.EQ.OR P1, PT, R14, RZ, !P1 ;  /* 0x000000ff0e00720c */ /* 0x000fe40004f22670 */
[----:B------:R-:W-:Y:S02]  /*0920*/  @P3 ISETP.NE.AND P5, PT, R0, R9, PT ;  /* 0x000000090000320c */ /* 0x000fe40003fa5270 */
[----:B------:R-:W-:Y:S02]  /*0930*/  ISETP.EQ.AND P1, PT, R10, RZ, P1 ;  /* 0x000000ff0a00720c */ /* 0x000fe40000f22270 */
[----:B------:R-:W-:Y:S02]  /*0940*/  SEL R0, RZ, 0x1, !P0 ;  /* 0x00000001ff007807 */ /* 0x000fe40004000000 */
[----:B------:R-:W-:Y:S02]  /*0950*/  @P3 SEL R89, RZ, 0x1, P5 ;  /* 0x00000001ff593807 */ /* 0x000fe40002800000 */
[----:B------:R-:W-:Y:S01]  /*0960*/  SEL R23, RZ, 0x1, !P1 ;  /* 0x00000001ff177807 */ /* 0x000fe20004800000 */
[----:B------:R1:W0:Y:S01]  /*0970*/  @!UP1 SYNCS.EXCH.64 URZ, [UR8+0xc8], UR4 ;  /* 0x0000c804083f95b2 */ /* 0x0002220008000100 */
[----:B------:R-:W-:Y:S01]  /*0980*/  NOP ;  /* 0x0000000000007918 */ /* 0x000fe20000000000 */
[----:B------:R-:W-:-:S02]  /*0990*/  LOP3.LUT R89, R89, R0, RZ, 0xc0, !PT ;  /* 0x0000000059597212 */ /* 0x000fc400078ec0ff */
[----:B------:R-:W-:Y:S01]  /*09a0*/  SEL R23, R23, 0x2, P6 ;  /* 0x0000000217177807 */ /* 0x000fe20003000000 */
[----:B------:R1:W3:Y:S01]  /*09b0*/  @!UP2 SYNCS.EXCH.64 URZ, [UR9+0xa0], UR6 ;  /* 0x0000a006093fa5b2 */ /* 0x0002e20008000100 */
[----:B------:R1:W4:Y:S01]  /*09c0*/  @!UP3 SYNCS.EXCH.64 URZ, [UR9+0xa8], UR6 ;  /* 0x0000a806093fb5b2 */ /* 0x0003220008000100 */
[----:B------:R1:W0:Y:S01]  /*09d0*/  @!UP4 SYNCS.EXCH.64 URZ, [UR9+0xb0], UR6 ;  /* 0x0000b006093fc5b2 */ /* 0x0002220008000100 */
[----:B------:R1:W0:Y:S01]  /*09e0*/  @!UP5 SYNCS.EXCH.64 URZ, [UR9+0xb8], UR6 ;  /* 0x0000b806093fd5b2 */ /* 0x0002220008000100 */
[----:B------:R-:W-:Y:S01]  /*09f0*/  NOP ;  /* 0x0000000000007918 */ /* 0x000fe20000000000 */
[----:B-12---:R-:W-:Y:S05]  /*0a00*/  @!P2 BRA `(.L_x_4) ;  /* 0x000000000008a947 */ /* 0x006fea0003800000 */
[----:B0--34-:R-:W-:Y:S01]  /*0a10*/  UCGABAR_ARV ;  /* 0x00000000000079c7 */ /* 0x019fe20008000000 */
[----:B------:R-:W-:Y:S05]  /*0a20*/  BRA `(.L_x_5) ;  /* 0x0000000000047947 */ /* 0x000fea0003800000 */
.L_x_4:
[----:B0--34-:R-:W-:Y:S01]  /*0a30*/  NOP ;  /* 0x0000000000007918 */ /* 0x019fe20000000000 */
.L_x_5:
[----:B------:R-:W-:Y:S01]  /*0a40*/  ULDC.64 UR4, c[0x0][0x598] ;  /* 0x0001660000047ab9 */ /* 0x000fe20000000a00 */
[----:B------:R-:W-:Y:S01]  /*0a50*/  ULDC.64 UR36, c[0x0][0x208] ;  /* 0x0000820000247ab9 */ /* 0x000fe20000000a00 */
[----:B------:R-:W-:-:S04]  /*0a60*/  ISETP.NE.U32.AND P0, PT, RZ, UR4, PT ;  /* 0x00000004ff007c0c */ /* 0x000fc8000bf05070 */
[----:B------:R-:W-:-:S13]  /*0a70*/  ISETP.NE.AND.EX P0, PT, RZ, UR5, PT, P0 ;  /* 0x00000005ff007c0c */ /* 0x000fda000bf05300 */
[----:B------:R-:W-:Y:S05]  /*0a80*/  @!P0 BRA `(.L_x_6) ;  /* 0x00000000001c8947 */ /* 0x000fea0003800000 */
[----:B------:R-:W0:Y:S02]  /*0a90*/  LDC.64 R8, c[0x0][0x598] ;  /* 0x00016600ff087b82 */ /* 0x000e240000000a00 */
[----:B0-----:R-:W2:Y:S02]  /*0aa0*/  LDG.E.64 R8, desc[UR36][R8.64] ;  /* 0x0000002408087981 */ /* 0x001ea4000c1e1b00 */
[----:B--2---:R-:W-:-:S04]  /*0ab0*/  ISETP.NE.U32.AND P0, PT, R8, RZ, PT ;  /* 0x000000ff0800720c */ /* 0x004fc80003f05070 */
[----:B------:R-:W-:-:S13]  /*0ac0*/  ISETP.NE.AND.EX P0, PT, R9, RZ, PT, P0 ;  /* 0x000000ff0900720c */ /* 0x000fda0003f05300 */
[----:B------:R-:W-:Y:S05]  /*0ad0*/  @!P0 BRA `(.L_x_6) ;  /* 0x0000000000088947 */ /* 0x000fea0003800000 */
[----:B------:R0:W5:Y:S01]  /*0ae0*/  LD.E R90, desc[UR36][R8.64] ;  /* 0x00000024085a7980 */ /* 0x000162000c101900 */
[----:B------:R-:W-:Y:S05]  /*0af0*/  BRA `(.L_x_7) ;  /* 0x0000000000247947 */ /* 0x000fea0003800000 */
.L_x_6:
[----:B------:R-:W-:Y:S02]  /*0b00*/  ULDC.64 UR4, c[0x0][0x588] ;  /* 0x0001620000047ab9 */ /* 0x000fe40000000a00 */
[----:B------:R-:W-:-:S04]  /*0b10*/  ISETP.NE.U32.AND P0, PT, RZ, UR4, PT ;  /* 0x00000004ff007c0c */ /* 0x000fc8000bf05070 */
[----:B------:R-:W-:-:S13]  /*0b20*/  ISETP.NE.AND.EX P0, PT, RZ, UR5, PT, P0 ;  /* 0x00000005ff007c0c */ /* 0x000fda000bf05300 */
[----:B------:R-:W-:Y:S05]  /*0b30*/  @!P0 BRA `(.L_x_8) ;  /* 0x00000000000c8947 */ /* 0x000fea0003800000 */
[----:B------:R-:W0:Y:S02]  /*0b40*/  LDC.64 R90, c[0x0][0x588] ;  /* 0x00016200ff5a7b82 */ /* 0x000e240000000a00 */
[----:B0-----:R1:W5:Y:S01]  /*0b50*/  LDG.E R90, desc[UR36][R90.64] ;  /* 0x000000245a5a7981 */ /* 0x001362000c1e1900 */
[----:B------:R-:W-:Y:S05]  /*0b60*/  BRA `(.L_x_7) ;  /* 0x0000000000087947 */ /* 0x000fea0003800000 */
.L_x_8:
[----:B------:R-:W-:Y:S02]  /*0b70*/  ULDC UR4, c[0x0][0x580] ;  /* 0x0001600000047ab9 */ /* 0x000fe40000000800 */
[----:B------:R-:W-:-:S07]  /*0b80*/  IMAD.U32 R90, RZ, RZ, UR4 ;  /* 0x00000004ff5a7e24 */ /* 0x000fce000f8e00ff */
.L_x_7:
[----:B------:R-:W-:Y:S02]  /*0b90*/  ULDC.64 UR4, c[0x0][0x5a0] ;  /* 0x0001680000047ab9 */ /* 0x000fe40000000a00 */
[----:B------:R-:W-:-:S04]  /*0ba0*/  ISETP.NE.U32.AND P0, PT, RZ, UR4, PT ;  /* 0x00000004ff007c0c */ /* 0x000fc8000bf05070 */
[----:B------:R-:W-:-:S13]  /*0bb0*/  ISETP.NE.AND.EX P0, PT, RZ, UR5, PT, P0 ;  /* 0x00000005ff007c0c */ /* 0x000fda000bf05300 */
[----:B------:R-:W-:Y:S05]  /*0bc0*/  @!P0 BRA `(.L_x_9) ;  /* 0x00000000001c8947 */ /* 0x000fea0003800000 */
[----:B0-----:R-:W0:Y:S02]  /*0bd0*/  LDC.64 R8, c[0x0][0x5a0] ;  /* 0x00016800ff087b82 */ /* 0x001e240000000a00 */
[----:B0-----:R-:W2:Y:S02]  /*0be0*/  LDG.E.64 R8, desc[UR36][R8.64] ;  /* 0x0000002408087981 */ /* 0x001ea4000c1e1b00 */
[----:B--2---:R-:W-:-:S04]  /*0bf0*/  ISETP.NE.U32.AND P0, PT, R8, RZ, PT ;  /* 0x000000ff0800720c */ /* 0x004fc80003f05070 */
[----:B------:R-:W-:-:S13]  /*0c00*/  ISETP.NE.AND.EX P0, PT, R9, RZ, PT, P0 ;  /* 0x000000ff0900720c */ /* 0x000fda0003f05300 */
[----:B------:R-:W-:Y:S05]  /*0c10*/  @!P0 BRA `(.L_x_9) ;  /* 0x0000000000088947 */ /* 0x000fea0003800000 */
[----:B-1----:R0:W5:Y:S01]  /*0c20*/  LD.E R91, desc[UR36][R8.64] ;  /* 0x00000024085b7980 */ /* 0x002162000c101900 */
[----:B------:R-:W-:Y:S05]  /*0c30*/  BRA `(.L_x_10) ;  /* 0x0000000000247947 */ /* 0x000fea0003800000 */
.L_x_9:
[----:B------:R-:W-:Y:S02]  /*0c40*/  ULDC.64 UR4, c[0x0][0x590] ;  /* 0x0001640000047ab9 */ /* 0x000fe40000000a00 */
[----:B------:R-:W-:-:S04]  /*0c50*/  ISETP.NE.U32.AND P0, PT, RZ, UR4, PT ;  /* 0x00000004ff007c0c */ /* 0x000fc8000bf05070 */
[----:B------:R-:W-:-:S13]  /*0c60*/  ISETP.NE.AND.EX P0, PT, RZ, UR5, PT, P0 ;  /* 0x00000005ff007c0c */ /* 0x000fda000bf05300 */
[----:B------:R-:W-:Y:S05]  /*0c70*/  @!P0 BRA `(.L_x_11) ;  /* 0x00000000000c8947 */ /* 0x000fea0003800000 */
[----:B0-----:R-:W1:Y:S02]  /*0c80*/  LDC.64 R8, c[0x0][0x590] ;  /* 0x00016400ff087b82 */ /* 0x001e640000000a00 */
[----:B-1----:R1:W5:Y:S01]  /*0c90*/  LDG.E R91, desc[UR36][R8.64] ;  /* 0x00000024085b7981 */ /* 0x002362000c1e1900 */
[----:B------:R-:W-:Y:S05]  /*0ca0*/  BRA `(.L_x_10) ;  /* 0x0000000000087947 */ /* 0x000fea0003800000 */
.L_x_11:
[----:B------:R-:W-:Y:S02]  /*0cb0*/  ULDC UR4, c[0x0][0x584] ;  /* 0x0001610000047ab9 */ /* 0x000fe40000000800 */
[----:B-1----:R-:W-:-:S07]  /*0cc0*/  IMAD.U32 R91, RZ, RZ, UR4 ;  /* 0x00000004ff5b7e24 */ /* 0x002fce000f8e00ff */
.L_x_10:
[----:B------:R-:W2:Y:S01]  /*0cd0*/  LDC R2, c[0x0][0x65c] ;  /* 0x00019700ff027b82 */ /* 0x000ea20000000800 */
[----:B------:R-:W-:Y:S01]  /*0ce0*/  ULDC UR6, c[0x0][0x28c] ;  /* 0x0000a30000067ab9 */ /* 0x000fe20000000800 */
[----:B------:R-:W-:Y:S01]  /*0cf0*/  ISETP.NE.AND P0, PT, R10, 0x2, PT ;  /* 0x000000020a00780c */ /* 0x000fe20003f05270 */
[----:B------:R-:W-:Y:S01]  /*0d00*/  UIADD3 UR6, UR6, 0x7f, URZ ;  /* 0x0000007f06067890 */ /* 0x000fe2000fffe03f */
[----:B01----:R-:W-:Y:S01]  /*0d10*/  IMAD.U32 R8, RZ, RZ, UR12 ;  /* 0x0000000cff087e24 */ /* 0x003fe2000f8e00ff */
[----:B------:R-:W-:Y:S01]  /*0d20*/  UMOV UR38, URZ ;  /* 0x0000003f00267c82 */ /* 0x000fe20008000000 */
[----:B------:R-:W-:Y:S01]  /*0d30*/  UMOV UR39, URZ ;  /* 0x0000003f00277c82 */ /* 0x000fe20008000000 */
[----:B------:R-:W-:Y:S01]  /*0d40*/  USHF.R.S32.HI UR7, URZ, 0x1f, UR6 ;  /* 0x0000001f3f077899 */ /* 0x000fe20008011406 */
[----:B------:R-:W-:-:S03]  /*0d50*/  ULDC.64 UR8, c[0x0][0x650] ;  /* 0x0001940000087ab9 */ /* 0x000fc60000000a00 */
[----:B------:R-:W-:-:S04]  /*0d60*/  ULEA.HI UR7, UR7, UR6, URZ, 0x7 ;  /* 0x0000000607077291 */ /* 0x000fc8000f8f383f */
[----:B------:R-:W-:Y:S01]  /*0d70*/  USHF.R.S32.HI UR40, URZ, 0x7, UR7 ;  /* 0x000000073f287899 */ /* 0x000fe20008011407 */
[----:B--2---:R-:W-:-:S13]  /*0d80*/  ISETP.NE.AND P1, PT, R2, 0x1, PT ;  /* 0x000000010200780c */ /* 0x004fda0003f25270 */
[----:B------:R-:W0:Y:S01]  /*0d90*/  @P1 LDC R17, c[0x0][0x10] ;  /* 0x00000400ff111b82 */ /* 0x000e220000000800 */
[----:B------:R-:W-:Y:S02]  /*0da0*/  @P1 IMAD.MOV.U32 R7, RZ, RZ, RZ ;  /* 0x000000ffff071224 */ /* 0x000fe400078e00ff */
[----:B------:R-:W-:-:S05]  /*0db0*/  @P1 IMAD.MOV.U32 R9, RZ, RZ, RZ ;  /* 0x000000ffff091224 */ /* 0x000fca00078e00ff */
[----:B------:R-:W1:Y:S01]  /*0dc0*/  @!P1 LDC R11, c[0x0][0xc] ;  /* 0x00000300ff0b9b82 */ /* 0x000e620000000800 */
[----:B------:R-:W-:Y:S01]  /*0dd0*/  ULDC UR4, c[0x0][0xc] ;  /* 0x0000030000047ab9 */ /* 0x000fe20000000800 */
[----:B------:R-:W-:Y:S02]  /*0de0*/  ULDC UR5, c[0x0][0x10] ;  /* 0x0000040000057ab9 */ /* 0x000fe40000000800 */
[----:B------:R-:W-:-:S04]  /*0df0*/  UIMAD.WIDE.U32 UR4, UR4, UR5, URZ ;  /* 0x00000005040472a5 */ /* 0x000fc8000f8e003f */
[----:B------:R-:W2:Y:S01]  /*0e00*/  LDC R0, c[0x0][0x14] ;  /* 0x00000500ff007b82 */ /* 0x000ea20000000800 */
[----:B0-----:R-:W-:-:S04]  /*0e10*/  @P1 IMAD.WIDE.U32 R16, R17, UR12, R6 ;  /* 0x0000000c11101c25 */ /* 0x001fc8000f8e0006 */
[----:B------:R-:W-:Y:S02]  /*0e20*/  @P1 IMAD.IADD R17, R17, 0x1, R9 ;  /* 0x0000000111111824 */ /* 0x000fe400078e0209 */
[----:B------:R-:W-:Y:S02]  /*0e30*/  IMAD.MOV.U32 R9, RZ, RZ, RZ ;  /* 0x000000ffff097224 */ /* 0x000fe400078e00ff */
[----:B-1----:R-:W-:-:S04]  /*0e40*/  @!P1 IMAD.WIDE.U32 R8, R6, R11, R8 ;  /* 0x0000000b06089225 */ /* 0x002fc800078e0008 */
[----:B------:R-:W-:Y:S02]  /*0e50*/  @!P1 IMAD.MOV.U32 R16, RZ, RZ, R8 ;  /* 0x000000ffff109224 */ /* 0x000fe400078e0008 */
[----:B--2---:R-:W-:-:S04]  /*0e60*/  IMAD.WIDE.U32 R12, R0, UR4, RZ ;  /* 0x00000004000c7c25 */ /* 0x004fc8000f8e00ff */
[----:B------:R-:W-:Y:S01]  /*0e70*/  IMAD R10, R0, UR5, RZ ;  /* 0x00000005000a7c24 */ /* 0x000fe2000f8e02ff */
[----:B------:R0:W-:Y:S01]  /*0e80*/  STL.64 [R1], R12 ;  /* 0x0000000c01007387 */ /* 0x0001e20000100a00 */
[----:B------:R-:W-:Y:S02]  /*0e90*/  @!P1 IMAD.MOV.U32 R17, RZ, RZ, R9 ;  /* 0x000000ffff119224 */ /* 0x000fe400078e0009 */
[----:B------:R-:W-:Y:S01]  /*0ea0*/  IMAD.IADD R0, R13, 0x1, R10 ;  /* 0x000000010d007824 */ /* 0x000fe200078e020a */
[----:B------:R-:W-:Y:S06]  /*0eb0*/  @P0 BRA `(.L_x_12) ;  /* 0x0000000000200947 */ /* 0x000fec0003800000 */
[----:B------:R-:W-:Y:S01]  /*0ec0*/  UISETP.GE.U32.AND UP0, UPT, UR40, 0x9, UPT ;  /* 0x000000092800788c */ /* 0x000fe2000bf06070 */
[----:B------:R-:W-:Y:S01]  /*0ed0*/  IADD3 R16, P0, R16, R12, RZ ;  /* 0x0000000c10107210 */ /* 0x000fe20007f1e0ff */
[----:B------:R-:W-:Y:S01]  /*0ee0*/  UIMAD.WIDE.U32 UR4, UR40, 0x38e38e39, URZ ;  /* 0x38e38e39280478a5 */ /* 0x000fe2000f8e003f */
[----:B------:R-:W-:-:S03]  /*0ef0*/  UMOV UR39, URZ ;  /* 0x0000003f00277c82 */ /* 0x000fc60008000000 */
[----:B------:R-:W-:Y:S01]  /*0f00*/  USHF.R.U32.HI UR4, URZ, 0x1, UR5 ;  /* 0x000000013f047899 */ /* 0x000fe20008011605 */
[----:B------:R-:W-:-:S03]  /*0f10*/  IMAD.X R17, R0, 0x1, R17, P0 ;  /* 0x0000000100117824 */ /* 0x000fc600000e0611 */
[----:B------:R-:W-:Y:S02]  /*0f20*/  UIMAD UR38, UR4, -0x9, UR40 ;  /* 0xfffffff7042678a4 */ /* 0x000fe4000f8e0228 */
[----:B------:R-:W-:-:S12]  /*0f30*/  @UP0 ULOP3.LUT UR39, UR4, 0x1, URZ, 0xc0, !UPT ;  /* 0x0000000104270892 */ /* 0x000fd8000f8ec03f */
.L_x_12:
[----:B------:R-:W-:Y:S01]  /*0f40*/  ISETP.GE.U32.AND P0, PT, R16, UR8, PT ;  /* 0x0000000810007c0c */ /* 0x000fe2000bf06070 */
[----:B------:R-:W-:Y:S01]  /*0f50*/  IMAD.MOV.U32 R22, RZ, RZ, -0x1 ;  /* 0xffffffffff167424 */ /* 0x000fe200078e00ff */
[----:B------:R-:W-:Y:S01]  /*0f60*/  PRMT R8, RZ, 0x7610, R8 ;  /* 0x00007610ff087816 */ /* 0x000fe20000000008 */
[----:B------:R-:W-:Y:S01]  /*0f70*/  IMAD.MOV.U32 R19, RZ, RZ, -0x1 ;  /* 0xffffffffff137424 */ /* 0x000fe200078e00ff */
[----:B------:R-:W-:Y:S01]  /*0f80*/  ISETP.GE.U32.AND.EX P0, PT, R17, UR9, PT, P0 ;  /* 0x0000000911007c0c */ /* 0x000fe2000bf06100 */
[----:B------:R-:W-:-:S12]  /*0f90*/  IMAD.MOV.U32 R18, RZ, RZ, -0x1 ;  /* 0xffffffffff127424 */ /* 0x000fd800078e00ff */
[----:B------:R-:W-:Y:S05]  /*0fa0*/  @P0 BRA `(.L_x_13) ;  /* 0x0000000400240947 */ /* 0x000fea0003800000 */
[----:B------:R-:W1:Y:S01]  /*0fb0*/  LDC.64 R18, c[0x0][0x628] ;  /* 0x00018a00ff127b82 */ /* 0x000e620000000a00 */
[----:B------:R-:W-:Y:S02]  /*0fc0*/  IMAD.MOV.U32 R8, RZ, RZ, R16 ;  /* 0x000000ffff087224 */ /* 0x000fe400078e0010 */
[----:B------:R-:W-:-:S05]  /*0fd0*/  IMAD.MOV.U32 R9, RZ, RZ, R17 ;  /* 0x000000ffff097224 */ /* 0x000fca00078e0011 */
[----:B------:R-:W2:Y:S08]  /*0fe0*/  LDC R22, c[0x0][0x630] ;  /* 0x00018c00ff167b82 */ /* 0x000eb00000000800 */
[----:B------:R-:W3:Y:S01]  /*0ff0*/  LDC.64 R26, c[0x0][0x620] ;  /* 0x00018800ff1a7b82 */ /* 0x000ee20000000a00 */
[----:B-1----:R-:W-:-:S04]  /*1000*/  ISETP.NE.U32.AND P0, PT, R18, RZ, PT ;  /* 0x000000ff1200720c */ /* 0x002fc80003f05070 */
[----:B------:R-:W-:-:S13]  /*1010*/  ISETP.NE.AND.EX P0, PT, R19, RZ, PT, P0 ;  /* 0x000000ff1300720c */ /* 0x000fda0003f05300 */
[----:B--23--:R-:W-:Y:S05]  /*1020*/  @!P0 BRA `(.L_x_14) ;  /* 0x0000000000288947 */ /* 0x00cfea0003800000 */
[----:B0-----:R-:W0:Y:S02]  /*1030*/  LDC R13, c[0x0][0x634] ;  /* 0x00018d00ff0d7b82 */ /* 0x001e240000000800 */
[----:B0-----:R-:W-:-:S05]  /*1040*/  IADD3 R13, P0, R16, R13, RZ ;  /* 0x0000000d100d7210 */ /* 0x001fca0007f1e0ff */
[----:B------:R-:W-:-:S04]  /*1050*/  IMAD.X R15, RZ, RZ, R17, P0 ;  /* 0x000000ffff0f7224 */ /* 0x000fc800000e0611 */
[----:B------:R-:W-:-:S04]  /*1060*/  IMAD.WIDE.U32 R8, R15, R18, RZ ;  /* 0x000000120f087225 */ /* 0x000fc800078e00ff */
[----:B------:R-:W-:-:S04]  /*1070*/  IMAD.WIDE.U32 R10, P0, R13, R19, R8 ;  /* 0x000000130d0a7225 */ /* 0x000fc80007800008 */
[----:B------:R-:W-:-:S04]  /*1080*/  IMAD.WIDE.U32 R8, R13, R18, RZ ;  /* 0x000000120d087225 */ /* 0x000fc800078e00ff */
[----:B------:R-:W-:Y:S01]  /*1090*/  IMAD.X R13, RZ, RZ, RZ, P0 ;  /* 0x000000ffff0d7224 */ /* 0x000fe200000e06ff */
[----:B------:R-:W-:Y:S01]  /*10a0*/  IADD3 RZ, P0, R9, R10, RZ ;  /* 0x0000000a09ff7210 */ /* 0x000fe20007f1e0ff */
[----:B------:R-:W-:-:S04]  /*10b0*/  IMAD.MOV.U32 R12, RZ, RZ, R11 ;  /* 0x000000ffff0c7224 */ /* 0x000fc800078e000b */
[----:B------:R-:W-:-:S08]  /*10c0*/  IMAD.WIDE.U32.X R8, R15, R19, R12, P0 ;  /* 0x000000130f087225 */ /* 0x000fd000000e040c */
.L_x_14:
[----:B------:R-:W1:Y:S01]  /*10d0*/  LDC.64 R28, c[0x0][0x640] ;  /* 0x00019000ff1c7b82 */ /* 0x000e620000000a00 */
[-CC-:B------:R-:W-:Y:S01]  /*10e0*/  SHF.R.U64 R32, R8, R22.reuse, R9.reuse ;  /* 0x0000001608207219 */ /* 0x180fe20000001209 */
[----:B------:R-:W-:Y:S01]  /*10f0*/  IMAD.MOV.U32 R31, RZ, RZ, 0x1 ;  /* 0x00000001ff1f7424 */ /* 0x000fe200078e00ff */
[----:B------:R-:W-:Y:S02]  /*1100*/  SHF.R.U32.HI R8, RZ, R22, R9 ;  /* 0x00000016ff087219 */ /* 0x000fe40000011609 */
[----:B------:R-:W-:-:S03]  /*1110*/  IADD3 R11, P0, RZ, -R32, RZ ;  /* 0x80000020ff0b7210 */ /* 0x000fc60007f1e0ff */
[----:B0-----:R-:W0:Y:S02]  /*1120*/  LDC R12, c[0x0][0x618] ;  /* 0x00018600ff0c7b82 */ /* 0x001e240000000800 */
[----:B------:R-:W-:-:S04]  /*1130*/  IMAD.X R9, RZ, RZ, ~R8, P0 ;  /* 0x000000ffff097224 */ /* 0x000fc800000e0e08 */
[-C--:B------:R-:W-:Y:S02]  /*1140*/  IMAD R10, R9, R26.reuse, RZ ;  /* 0x0000001a090a7224 */ /* 0x080fe400078e02ff */
[----:B------:R-:W2:Y:S01]  /*1150*/  LDC R13, c[0x0][0x608] ;  /* 0x00018200ff0d7b82 */ /* 0x000ea20000000800 */
[----:B------:R-:W-:-:S04]  /*1160*/  IMAD.WIDE.U32 R8, R11, R26, R16 ;  /* 0x0000001a0b087225 */ /* 0x000fc800078e0010 */
[----:B------:R-:W-:-:S03]  /*1170*/  IMAD R11, R11, R27, R10 ;  /* 0x0000001b0b0b7224 */ /* 0x000fc600078e020a */
[----:B------:R-:W3:Y:S01]  /*1180*/  LDC R18, c[0x0][0x658] ;  /* 0x00019600ff127b82 */ /* 0x000ee20000000800 */
[----:B------:R-:W-:Y:S01]  /*1190*/  IMAD.IADD R9, R9, 0x1, R11 ;  /* 0x0000000109097824 */ /* 0x000fe200078e020b */
[----:B-1----:R-:W-:Y:S01]  /*11a0*/  ISETP.NE.U32.AND P0, PT, R28, RZ, PT ;  /* 0x000000ff1c00720c */ /* 0x002fe20003f05070 */
[----:B------:R-:W-:-:S03]  /*11b0*/  IMAD.MOV.U32 R11, RZ, RZ, -0x1 ;  /* 0xffffffffff0b7424 */ /* 0x000fc600078e00ff */
[----:B------:R-:W-:Y:S02]  /*11c0*/  ISETP.NE.AND.EX P0, PT, R29, RZ, PT, P0 ;  /* 0x000000ff1d00720c */ /* 0x000fe40003f05300 */
[----:B------:R-:W1:Y:S01]  /*11d0*/  LDC R27, c[0x0][0x600] ;  /* 0x00018000ff1b7b82 */ /* 0x000e620000000800 */
[-CC-:B0-----:R-:W-:Y:S02]  /*11e0*/  SHF.R.U64 R25, R8, R12.reuse, R9.reuse ;  /* 0x0000000c08197219 */ /* 0x181fe40000001209 */
[----:B------:R-:W-:-:S05]  /*11f0*/  SHF.R.U32.HI R8, RZ, R12, R9 ;  /* 0x0000000cff087219 */ /* 0x000fca0000011609 */
[----:B------:R-:W0:Y:S01]  /*1200*/  LDC R22, c[0x0][0x648] ;  /* 0x00019200ff167b82 */ /* 0x000e220000000800 */
[-CC-:B--2---:R-:W-:Y:S02]  /*1210*/  SHF.R.U64 R34, R25, R13.reuse, R8.reuse ;  /* 0x0000000d19227219 */ /* 0x184fe40000001208 */
[----:B------:R-:W-:-:S05]  /*1220*/  SHF.R.U32.HI R9, RZ, R13, R8 ;  /* 0x0000000dff097219 */ /* 0x000fca0000011608 */
[----:B------:R-:W2:Y:S01]  /*1230*/  LDC R26, c[0x0][0x638] ;  /* 0x00018e00ff1a7b82 */ /* 0x000ea20000000800 */
[-C--:B---3--:R-:W-:Y:S02]  /*1240*/  SHF.L.U32 R8, R11, R18.reuse, RZ ;  /* 0x000000120b087219 */ /* 0x088fe400000006ff */
[--C-:B------:R-:W-:Y:S02]  /*1250*/  SHF.R.U64 R36, R34, R18, R9.reuse ;  /* 0x0000001222247219 */ /* 0x100fe40000001209 */
[----:B------:R-:W-:Y:S02]  /*1260*/  LOP3.LUT R15, RZ, R8, RZ, 0x33, !PT ;  /* 0x00000008ff0f7212 */ /* 0x000fe400078e33ff */
[----:B------:R-:W-:Y:S01]  /*1270*/  SHF.R.U32.HI R9, RZ, R18, R9 ;  /* 0x00000012ff097219 */ /* 0x000fe20000011609 */
[----:B------:R-:W3:Y:S01]  /*1280*/  LDC R30, c[0x0][0x610] ;  /* 0x00018400ff1e7b82 */ /* 0x000ee20000000800 */
[----:B------:R-:W-:Y:S01]  /*1290*/  IMAD.MOV.U32 R8, RZ, RZ, R36 ;  /* 0x000000ffff087224 */ /* 0x000fe200078e0024 */
[----:B------:R-:W-:Y:S06]  /*12a0*/  @!P0 BRA `(.L_x_15) ;  /* 0x0000000000288947 */ /* 0x000fec0003800000 */
[----:B------:R-:W4:Y:S02]  /*12b0*/  LDC R13, c[0x0][0x64c] ;  /* 0x00019300ff0d7b82 */ /* 0x000f240000000800 */
[----:B----4-:R-:W-:-:S05]  /*12c0*/  IADD3 R13, P0, R36, R13, RZ ;  /* 0x0000000d240d7210 */ /* 0x010fca0007f1e0ff */
        /* <DEDUP_REMOVED lines=8> */
.L_x_15:
[----:B0-----:R-:W-:Y:S01]  /*1350*/  SHF.R.U64 R9, R8, R22, R9 ;  /* 0x0000001608097219 */ /* 0x001fe20000001209 */
[----:B-1----:R-:W-:Y:S01]  /*1360*/  VIADD R10, R27, 0xffffffff ;  /* 0xffffffff1b0a7836 */ /* 0x002fe20000000000 */
[----:B------:R-:W-:Y:S01]  /*1370*/  SHF.L.U32 R7, R31, R18, RZ ;  /* 0x000000121f077219 */ /* 0x000fe200000006ff */
[----:B------:R-:W-:Y:S01]  /*1380*/  @P1 IMAD R20, R21, R24, R6 ;  /* 0x0000001815141224 */ /* 0x000fe200078e0206 */
[----:B------:R-:W-:Y:S01]  /*1390*/  LOP3.LUT R8, R34, R15, RZ, 0xc0, !PT ;  /* 0x0000000f22087212 */ /* 0x000fe200078ec0ff */
[----:B------:R-:W-:Y:S01]  /*13a0*/  IMAD.MOV R11, RZ, RZ, -R9 ;  /* 0x000000ffff0b7224 */ /* 0x000fe200078e0a09 */
[----:B------:R-:W-:Y:S01]  /*13b0*/  LOP3.LUT R10, R25, R10, RZ, 0xc0, !PT ;  /* 0x0000000a190a7212 */ /* 0x000fe200078ec0ff */
[----:B------:R-:W-:Y:S02]  /*13c0*/  IMAD.MOV.U32 R18, RZ, RZ, R32 ;  /* 0x000000ffff127224 */ /* 0x000fe400078e0020 */
[----:B------:R-:W-:Y:S02]  /*13d0*/  IMAD R7, R7, R9, R8 ;  /* 0x0000000907077224 */ /* 0x000fe400078e0208 */
[----:B--2---:R-:W-:-:S02]  /*13e0*/  IMAD R6, R11, R26, R36 ;  /* 0x0000001a0b067224 */ /* 0x004fc400078e0224 */
[----:B---3--:R-:W-:Y:S02]  /*13f0*/  IMAD R22, R7, R30, R20 ;  /* 0x0000001e07167224 */ /* 0x008fe400078e0214 */
[----:B------:R-:W-:Y:S02]  /*1400*/  IMAD R7, R6, R27, R10 ;  /* 0x0000001b06077224 */ /* 0x000fe400078e020a */
[----:B------:R-:W-:-:S03]  /*1410*/  IMAD.MOV.U32 R8, RZ, RZ, 0x1 ;  /* 0x00000001ff087424 */ /* 0x000fc600078e00ff */
[----:B------:R-:W-:Y:S02]  /*1420*/  SEL R19, R7, R22, !P1 ;  /* 0x0000001607137207 */ /* 0x000fe40004800000 */
[----:B------:R-:W-:-:S07]  /*1430*/  SEL R22, R22, R7, !P1 ;  /* 0x0000000716167207 */ /* 0x000fce0004800000 */
.L_x_13:
[----:B------:R-:W-:Y:S05]  /*1440*/  @!P2 BRA `(.L_x_16) ;  /* 0x00000000000ca947 */ /* 0x000fea0003800000 */
[----:B------:R-:W-:Y:S01]  /*1450*/  UCGABAR_WAIT ;  /* 0x0000000000007dc7 */ /* 0x000fe20008000000 */
[----:B------:R-:W-:Y:S01]  /*1460*/  CCTL.IVALL ;  /* 0x00000000ff00798f */ /* 0x000fe20002000000 */
[----:B------:R-:W-:Y:S05]  /*1470*/  BRA `(.L_x_17) ;  /* 0x0000000000047947 */ /* 0x000fea0003800000 */
.L_x_16:
[----:B------:R-:W-:Y:S06]  /*1480*/  BAR.SYNC.DEFER_BLOCKING 0x0 ;  /* 0x0000000000007b1d */ /* 0x000fec0000010000 */
.L_x_17:
[----:B------:R-:W-:Y:S05]  /*1490*/  @!P4 BRA `(.L_x_18) ;  /* 0x00000048002cc947 */ /* 0x000fea0003800000 */
[----:B------:R-:W-:-:S13]  /*14a0*/  ISETP.GT.U32.AND P0, PT, R33, 0x1, PT ;  /* 0x000000012100780c */ /* 0x000fda0003f04070 */
[----:B------:R-:W-:Y:S05]  /*14b0*/  @P0 EXIT ;  /* 0x000000000000094d */ /* 0x000fea0003800000 */
.L_x_19:
[----:B------:R-:W-:-:S08]  /*14c0*/  NOP ;  /* 0x0000000000007918 */ /* 0x000fd00000000000 */
[----:B------:R-:W1:Y:S02]  /*14d0*/  USETMAXREG.TRY_ALLOC.CTAPOOL UP0, 0xe8 ;  /* 0x000000e8000079c8 */ /* 0x000e640008000600 */
[----:B-1----:R-:W-:-:S13]  /*14e0*/  PLOP3.LUT P0, PT, PT, PT, UP0, 0x80, 0x0 ;  /* 0x000000000000781c */ /* 0x002fda0003f0f008 */
[----:B------:R-:W-:Y:S05]  /*14f0*/  @!P0 BRA `(.L_x_19) ;  /* 0xfffffffc00f08947 */ /* 0x000fea000383ffff */
[----:B------:R-:W-:-:S13]  /*1500*/  LOP3.LUT P0, RZ, R8, 0xff, RZ, 0xc0, !PT ;  /* 0x000000ff08ff7812 */ /* 0x000fda000780c0ff */
[----:B------:R-:W-:Y:S05]  /*1510*/  @!P0 EXIT ;  /* 0x000000000000894d */ /* 0x000fea0003800000 */
[----:B------:R-:W2:Y:S01]  /*1520*/  LDL.64 R10, [R1] ;  /* 0x00000000010a7983 */ /* 0x000ea20000100a00 */
[CC--:B------:R-:W-:Y:S01]  /*1530*/  LEA.HI R5, R3.reuse, R4.reuse, RZ, 0x2 ;  /* 0x0000000403057211 */ /* 0x0c0fe200078f10ff */
[----:B------:R-:W1:Y:S01]  /*1540*/  S2UR UR4, SR_CgaCtaId ;  /* 0x00000000000479c3 */ /* 0x000e620000008800 */
[----:B------:R-:W-:Y:S01]  /*1550*/  LEA.HI R3, R3, R4, RZ, 0x5 ;  /* 0x0000000403037211 */ /* 0x000fe200078f28ff */
[----:B------:R-:W-:Y:S01]  /*1560*/  UISETP.LT.AND UP0, UPT, UR40, 0x1, UPT ;  /* 0x000000012800788c */ /* 0x000fe2000bf01270 */
[--C-:B------:R-:W-:Y:S01]  /*1570*/  SHF.R.S32.HI R92, RZ, 0x2, R5.reuse ;  /* 0x00000002ff5c7819 */ /* 0x100fe20000011405 */
[----:B------:R-:W-:Y:S01]  /*1580*/  UIADD3 UR5, UR43, -0x1, URZ ;  /* 0xffffffff2b057890 */ /* 0x000fe2000fffe03f */
[----:B------:R-:W-:Y:S01]  /*1590*/  SHF.R.S32.HI R7, RZ, 0x1f, R5 ;  /* 0x0000001fff077819 */ /* 0x000fe20000011405 */
[----:B------:R-:W-:Y:S01]  /*15a0*/  USEL UR42, UR40, 0x1, UP0 ;  /* 0x00000001282a7887 */ /* 0x000fe20008000000 */
[----:B------:R-:W-:Y:S01]  /*15b0*/  SHF.R.S32.HI R3, RZ, 0x5, R3 ;  /* 0x00000005ff037819 */ /* 0x000fe20000011403 */
[----:B------:R-:W3:Y:S01]  /*15c0*/  LDC R96, c[0x0][0x658] ;  /* 0x00019600ff607b82 */ /* 0x000ee20000000800 */
[----:B------:R-:W-:Y:S01]  /*15d0*/  LEA.HI R7, R7, R92, RZ, 0x3 ;  /* 0x0000005c07077211 */ /* 0x000fe200078f18ff */
[----:B------:R-:W-:Y:S01]  /*15e0*/  UMOV UR41, 0x400 ;  /* 0x0000040000297882 */ /* 0x000fe20000000000 */
[----:B------:R-:W-:Y:S01]  /*15f0*/  LOP3.LUT R5, R5, 0xfffffffc, RZ, 0xc0, !PT ;  /* 0xfffffffc05057812 */ /* 0x000fe200078ec0ff */
[----:B------:R-:W-:Y:S01]  /*1600*/  UISETP.NE.AND UP0, UPT, UR5, URZ, UPT ;  /* 0x0000003f0500728c */ /* 0x000fe2000bf05270 */
[----:B------:R-:W-:Y:S01]  /*1610*/  LOP3.LUT R7, R7, 0xfffffff8, RZ, 0xc0, !PT ;  /* 0xfffffff807077812 */ /* 0x000fe200078ec0ff */
[----:B------:R-:W-:Y:S01]  /*1620*/  ULDC UR6, c[0x0][0x284] ;  /* 0x0000a10000067ab9 */ /* 0x000fe20000000800 */
[----:B------:R-:W-:Y:S01]  /*1630*/  USHF.L.U32 UR45, UR40, 0x1, URZ ;  /* 0x00000001282d7899 */ /* 0x000fe2000800063f */
[----:B------:R-:W4:Y:S01]  /*1640*/  LDC R6, c[0x0][0x288] ;  /* 0x0000a200ff067b82 */ /* 0x000f220000000800 */
[----:B------:R-:W-:Y:S01]  /*1650*/  IMAD.IADD R5, R4, 0x1, -R5 ;  /* 0x0000000104057824 */ /* 0x000fe200078e0a05 */
[----:B------:R-:W-:Y:S01]  /*1660*/  UIADD3 UR42, -UR42, UR40, URZ ;  /* 0x000000282a2a7290 */ /* 0x000fe2000fffe13f */
[----:B------:R-:W-:-:S02]  /*1670*/  IMAD.IADD R92, R92, 0x1, -R7 ;  /* 0x000000015c5c7824 */ /* 0x000fc400078e0a07 */
[----:B------:R-:W-:Y:S02]  /*1680*/  IMAD.MOV.U32 R7, RZ, RZ, 0x1 ;  /* 0x00000001ff077424 */ /* 0x000fe400078e00ff */
[--C-:B------:R-:W-:Y:S01]  /*1690*/  IMAD R101, R3, -0x10, -R92.reuse ;  /* 0xfffffff003657824 */ /* 0x100fe200078e0a5c */
[----:B------:R-:W0:Y:S01]  /*16a0*/  LDC R99, c[0x0][0x600] ;  /* 0x00018000ff637b82 */ /* 0x000e220000000800 */
[--C-:B------:R-:W-:Y:S01]  /*16b0*/  SHF.R.S32.HI R93, RZ, 0x1f, R92.reuse ;  /* 0x0000001fff5d7819 */ /* 0x100fe2000001145c */
[----:B-1----:R-:W-:Y:S01]  /*16c0*/  ULEA UR41, UR4, UR41, 0x18 ;  /* 0x0000002904297291 */ /* 0x002fe2000f8ec03f */
[----:B------:R-:W-:Y:S01]  /*16d0*/  IMAD.SHL.U32 R94, R5, 0x2, RZ ;  /* 0x00000002055e7824 */ /* 0x000fe200078e00ff */
[----:B------:R-:W-:Y:S01]  /*16e0*/  USHF.L.U32 UR4, UR5, 0x3, URZ ;  /* 0x0000000305047899 */ /* 0x000fe2000800063f */
[----:B------:R-:W-:Y:S01]  /*16f0*/  VIADD R101, R101, UR6 ;  /* 0x0000000665657c36 */ /* 0x000fe20008000000 */
[----:B------:R-:W-:Y:S01]  /*1700*/  USEL UR5, URZ, 0x1, UP0 ;  /* 0x000000013f057887 */ /* 0x000fe20008000000 */
[----:B------:R-:W-:Y:S01]  /*1710*/  IMAD.WIDE R92, R3, 0x10, R92 ;  /* 0x00000010035c7825 */ /* 0x000fe200078e025c */
[----:B------:R-:W-:Y:S01]  /*1720*/  UIADD3 UR46, UR41, 0xa0, URZ ;  /* 0x000000a0292e7890 */ /* 0x000fe2000fffe03f */
[----:B------:R-:W-:Y:S01]  /*1730*/  SHF.R.S32.HI R95, RZ, 0x1f, R94 ;  /* 0x0000001fff5f7819 */ /* 0x000fe2000001145e */
[----:B------:R-:W-:Y:S01]  /*1740*/  ULOP3.LUT UR4, UR4, 0x8, URZ, 0xc0, !UPT ;  /* 0x0000000804047892 */ /* 0x000fe2000f8ec03f */
[----:B------:R-:W-:Y:S01]  /*1750*/  IMAD.MOV.U32 R3, RZ, RZ, -0x1 ;  /* 0xffffffffff037424 */ /* 0x000fe200078e00ff */
[----:B------:R-:W-:Y:S01]  /*1760*/  ULEA UR43, UR43, UR46, 0x3 ;  /* 0x0000002e2b2b7291 */ /* 0x000fe2000f8e183f */
[----:B------:R-:W-:Y:S01]  /*1770*/  IMAD.U32 R103, RZ, RZ, UR5 ;  /* 0x00000005ff677e24 */ /* 0x000fe2000f8e00ff */
[----:B------:R-:W-:-:S02]  /*1780*/  ULOP3.LUT UR47, UR4, 0x8, URZ, 0x3c, !UPT ;  /* 0x00000008042f7892 */ /* 0x000fc4000f8e3c3f */
[-C--:B---3--:R-:W-:Y:S01]  /*1790*/  SHF.L.U32 R3, R3, R96.reuse, RZ ;  /* 0x0000006003037219 */ /* 0x088fe200000006ff */
[----:B----4-:R-:W-:Y:S01]  /*17a0*/  IMAD R97, R5, -0x2, R6 ;  /* 0xfffffffe05617824 */ /* 0x010fe200078e0206 */
[----:B------:R-:W-:Y:S01]  /*17b0*/  SHF.L.U32 R96, R7, R96, RZ ;  /* 0x0000006007607219 */ /* 0x000fe200000006ff */
[----:B------:R-:W-:Y:S01]  /*17c0*/  ULOP3.LUT UR44, UR4, 0x18, URZ, 0x3c, !UPT ;  /* 0x00000018042c7892 */ /* 0x000fe2000f8e3c3f */
[----:B------:R-:W-:Y:S01]  /*17d0*/  LOP3.LUT R100, RZ, R3, RZ, 0x33, !PT ;  /* 0x00000003ff647212 */ /* 0x000fe200078e33ff */
[----:B0-----:R-:W-:Y:S01]  /*17e0*/  VIADD R99, R99, 0xffffffff ;  /* 0xffffffff63637836 */ /* 0x001fe20000000000 */
[----:B--2---:R-:W-:-:S09]  /*17f0*/  SHF.L.U64.HI R98, R10, 0x1, R0 ;  /* 0x000000010a627819 */ /* 0x004fd20000010200 */
.L_x_171:
[----:B------:R-:W-:-:S04]  /*1800*/  SHF.L.U32 R0, R103, 0x1f, RZ ;  /* 0x0000001f67007819 */ /* 0x000fc800000006ff */
[----:B------:R-:W0:Y:S02]  /*1810*/  SYNCS.PHASECHK.TRANS64.TRYWAIT P0, [UR43+-0x8], R0 ;  /* 0xfffff800ff0075a7 */ /* 0x000e24000800016b */
[----:B01--4-:R-:W-:Y:S05]  /*1820*/  @!P0 BRA `(.L_x_20) ;  /* 0x0000005800088947 */ /* 0x013fea0003800000 */
.L_x_198:
[----:B------:R-:W-:Y:S02]  /*1830*/  ULDC UR4, c[0x0][0x28c] ;  /* 0x0000a30000047ab9 */ /* 0x000fe40000000800 */
[----:B------:R-:W-:-:S13]  /*1840*/  ISETP.LT.AND P0, PT, RZ, UR4, PT ;  /* 0x00000004ff007c0c */ /* 0x000fda000bf01270 */
[----:B------:R-:W-:Y:S05]  /*1850*/  @P0 BRA `(.L_x_21) ;  /* 0x0000000000400947 */ /* 0x000fea0003800000 */
[----:B0-----:R-:W-:Y:S01]  /*1860*/  MOV R0, 0x0 ;  /* 0x0000000000007802 */ /* 0x001fe20000000f00 */
[----:B------:R-:W-:Y:S01]  /*1870*/  ULDC.64 UR4, c[0x4][0x68] ;  /* 0x01001a0000047ab9 */ /* 0x000fe20000000a00 */
[----:B------:R-:W-:Y:S01]  /*1880*/  ULDC.64 UR6, c[0x4][0x8] ;  /* 0x0100020000067ab9 */ /* 0x000fe20000000a00 */
[----:B------:R-:W-:Y:S01]  /*1890*/  IMAD.U32 R4, RZ, RZ, UR4 ;  /* 0x00000004ff047e24 */ /* 0x000fe2000f8e00ff */
[----:B------:R0:W1:Y:S01]  /*18a0*/  LDC.64 R14, c[0x4][R0] ;  /* 0x01000000000e7b82 */ /* 0x0000620000000a00 */
[----:B------:R-:W-:Y:S01]  /*18b0*/  IMAD.U32 R5, RZ, RZ, UR5 ;  /* 0x00000005ff057e24 */ /* 0x000fe2000f8e00ff */
[----:B------:R-:W-:Y:S01]  /*18c0*/  ULDC.64 UR4, c[0x4][0x70] ;  /* 0x01001c0000047ab9 */ /* 0x000fe20000000a00 */
[----:B------:R-:W-:Y:S02]  /*18d0*/  IMAD.U32 R10, RZ, RZ, UR6 ;  /* 0x00000006ff0a7e24 */ /* 0x000fe4000f8e00ff */
[----:B------:R-:W-:Y:S02]  /*18e0*/  IMAD.U32 R6, RZ, RZ, UR4 ;  /* 0x00000004ff067e24 */ /* 0x000fe4000f8e00ff */
[----:B------:R-:W-:-:S02]  /*18f0*/  IMAD.U32 R7, RZ, RZ, UR5 ;  /* 0x00000005ff077e24 */ /* 0x000fc4000f8e00ff */
[----:B------:R-:W-:Y:S02]  /*1900*/  IMAD.U32 R11, RZ, RZ, UR7 ;  /* 0x00000007ff0b7e24 */ /* 0x000fe4000f8e00ff */
[----:B------:R-:W-:Y:S02]  /*1910*/  IMAD.MOV.U32 R8, RZ, RZ, 0x1e1 ;  /* 0x000001e1ff087424 */ /* 0x000fe400078e00ff */
[----:B------:R-:W-:Y:S02]  /*1920*/  IMAD.MOV.U32 R12, RZ, RZ, 0x1 ;  /* 0x00000001ff0c7424 */ /* 0x000fe400078e00ff */
[----:B0-----:R-:W-:-:S07]  /*1930*/  IMAD.MOV.U32 R13, RZ, RZ, RZ ;  /* 0x000000ffff0d7224 */ /* 0x001fce00078e00ff */
[----:B------:R-:W-:-:S07]  /*1940*/  LEPC R20, `(.L_x_21) ;  /* 0x000000001014794e */ /* 0x000fce0000000000 */
[----:B-1---5:R-:W-:Y:S05]  /*1950*/  CALL.ABS.NOINC R14 ;  /* 0x000000000e007343 */ /* 0x022fea0003c00000 */
.L_x_21:
[----:B0-----:R-:W-:-:S04]  /*1960*/  LOP3.LUT R0, R23, 0x1, RZ, 0xfc, !PT ;  /* 0x0000000117007812 */ /* 0x001fc800078efcff */
[----:B------:R-:W-:-:S13]  /*1970*/  ISETP.NE.AND P0, PT, R0, 0x3, PT ;  /* 0x000000030000780c */ /* 0x000fda0003f05270 */
[----:B------:R-:W-:Y:S05]  /*1980*/  @!P0 BRA `(.L_x_22) ;  /* 0x0000000000048947 */ /* 0x000fea0003800000 */
[----:B------:R-:W-:Y:S01]  /*1990*/  BPT.TRAP 0x1 ;  /* 0x000000040000795c */ /* 0x000fe20000300000 */
.L_x_22:
[----:B------:R-:W-:Y:S02]  /*19a0*/  IMAD.U32 R3, RZ, RZ, UR38 ;  /* 0x00000026ff037e24 */ /* 0x000fe4000f8e00ff */
[----:B------:R-:W-:-:S03]  /*19b0*/  IMAD.U32 R0, RZ, RZ, UR39 ;  /* 0x00000027ff007e24 */ /* 0x000fc6000f8e00ff */
[----:B------:R-:W-:Y:S02]  /*19c0*/  LEA R3, R3, UR41, 0x3 ;  /* 0x0000002903037c11 */ /* 0x000fe4000f8e18ff */
[----:B------:R-:W-:-:S04]  /*19d0*/  SHF.L.U32 R0, R0, 0x1f, RZ ;  /* 0x0000001f00007819 */ /* 0x000fc800000006ff */
[----:B------:R0:W1:Y:S01]  /*19e0*/  SYNCS.PHASECHK.TRANS64.TRYWAIT P1, [R3+URZ], R0 ;  /* 0x00000000030075a7 */ /* 0x000062000802017f */
[----:B------:R-:W-:Y:S05]  /*19f0*/  @!P0 BRA `(.L_x_23) ;  /* 0x0000000000048947 */ /* 0x000fea0003800000 */
[----:B------:R-:W-:Y:S01]  /*1a00*/  BPT.TRAP 0x1 ;  /* 0x000000040000795c */ /* 0x000fe20000300000 */
.L_x_23:
[----:B------:R-:W-:-:S05]  /*1a10*/  IMAD.U32 R4, RZ, RZ, UR42 ;  /* 0x0000002aff047e24 */ /* 0x000fca000f8e00ff */
[----:B------:R-:W-:Y:S01]  /*1a20*/  ISETP.GE.AND P2, PT, R4, 0x1, PT ;  /* 0x000000010400780c */ /* 0x000fe20003f46270 */
[----:B-1----:R-:W-:-:S12]  /*1a30*/  @P1 BRA `(.L_x_24) ;  /* 0x0000000000081947 */ /* 0x002fd80003800000 */
[----:B------:R-:W1:Y:S02]  /*1a40*/  SYNCS.PHASECHK.TRANS64.TRYWAIT P1, [R3+URZ], R0 ;  /* 0x00000000030075a7 */ /* 0x000e64000802017f */
[----:B-1----:R-:W-:Y:S05]  /*1a50*/  @!P1 BRA `(.L_x_25) ;  /* 0x0000005400949947 */ /* 0x002fea0003800000 */
.L_x_24:
[----:B------:R-:W-:Y:S05]  /*1a60*/  WARPSYNC.ALL ;  /* 0x0000000000007948 */ /* 0x000fea0003800000 */
[----:B------:R-:W-:Y:S01]  /*1a70*/  UIADD3 UR4, UR41, 0x180, URZ ;  /* 0x0000018029047890 */ /* 0x000fe2000fffe03f */
[----:B------:R-:W-:Y:S01]  /*1a80*/  WARPGROUP.ARRIVE ;  /* 0x00000000000079c5 */ /* 0x000fe20000000000 */
[----:B------:R-:W-:Y:S02]  /*1a90*/  UIADD3 UR5, UR41, 0x12180, URZ ;  /* 0x0001218029057890 */ /* 0x000fe4000fffe03f */
[----:B------:R-:W-:Y:S02]  /*1aa0*/  USHF.R.U32.HI UR4, URZ, 0x4, UR4 ;  /* 0x000000043f047899 */ /* 0x000fe40008011604 */
[----:B------:R-:W-:-:S02]  /*1ab0*/  USHF.R.U32.HI UR5, URZ, 0x4, UR5 ;  /* 0x000000043f057899 */ /* 0x000fc40008011605 */
[----:B------:R-:W-:Y:S02]  /*1ac0*/  ULOP3.LUT UR4, UR4, 0x3fff, URZ, 0xc0, !UPT ;  /* 0x00003fff04047892 */ /* 0x000fe4000f8ec03f */
[----:B------:R-:W-:Y:S02]  /*1ad0*/  ULOP3.LUT UR5, UR5, 0x3fff, URZ, 0xc0, !UPT ;  /* 0x00003fff05057892 */ /* 0x000fe4000f8ec03f */
[----:B------:R-:W-:Y:S02]  /*1ae0*/  ULOP3.LUT UR8, UR4, 0x10000, URZ, 0xfc, !UPT ;  /* 0x0001000004087892 */ /* 0x000fe4000f8efc3f */
[----:B------:R-:W-:Y:S02]  /*1af0*/  ULOP3.LUT UR9, UR5, 0x10000, URZ, 0xfc, !UPT ;  /* 0x0001000005097892 */ /* 0x000fe4000f8efc3f */
[----:B------:R-:W-:Y:S02]  /*1b00*/  ULEA UR10, UR38, UR8, 0x9 ;  /* 0x00000008260a7291 */ /* 0x000fe4000f8e483f */
[----:B------:R-:W-:Y:S01]  /*1b10*/  ULEA UR11, UR38, UR9, 0xa ;  /* 0x00000009260b7291 */ /* 0x000fe2000f8e503f */
[----:B------:R-:W-:Y:S01]  /*1b20*/  UMOV UR5, 0x40000040 ;  /* 0x4000004000057882 */ /* 0x000fe20000000000 */
[----:B------:R-:W-:-:S03]  /*1b30*/  UMOV UR7, 0x40000040 ;  /* 0x4000004000077882 */ /* 0x000fc60000000000 */
[----:B------:R-:W-:Y:S02]  /*1b40*/  UMOV UR4, UR10 ;  /* 0x0000000a00047c82 */ /* 0x000fe40008000000 */
[----:B------:R-:W-:Y:S02]  /*1b50*/  UMOV UR6, UR11 ;  /* 0x0000000b00067c82 */ /* 0x000fe40008000000 */
[----:B------:R-:W-:Y:S01]  /*1b60*/  IGMMA.64x128x32.S8.S8 R24, gdesc[UR4], RZ, !UPT, gsb0 ;  /* 0x03600000041879f1 */ /* 0x000fe2000c0410ff */
[----:B------:R-:W-:Y:S02]  /*1b70*/  UIADD3 UR4, UR10, 0x2, URZ ;  /* 0x000000020a047890 */ /* 0x000fe4000fffe03f */
[----:B------:R-:W-:Y:S01]  /*1b80*/  UIADD3 UR6, UR11, 0x2, URZ ;  /* 0x000000020b067890 */ /* 0x000fe2000fffe03f */
[----:B------:R-:W-:Y:S01]  /*1b90*/  UMOV UR5, 0x40000040 ;  /* 0x4000004000057882 */ /* 0x000fe20000000000 */
[----:B------:R-:W-:Y:S01]  /*1ba0*/  UMOV UR7, 0x40000040 ;  /* 0x4000004000077882 */ /* 0x000fe20000000000 */
[----:B------:R-:W-:-:S02]  /*1bb0*/  WARPGROUP.DEPBAR.LE gsb0, 0x0 ;  /* 0x00008000000079c5 */ /* 0x000fc40000010000 */
[----:B------:R-:W-:-:S06]  /*1bc0*/  WARPGROUP.ARRIVE ;  /* 0x00000000000079c5 */ /* 0x000fcc0000000000 */
[----:B------:R-:W-:Y:S01]  /*1bd0*/  IGMMA.64x128x32.S8.S8 R24, gdesc[UR4], R24, gsb0 ;  /* 0x03600000041879f1 */ /* 0x000fe20008041018 */
[----:B------:R-:W-:Y:S02]  /*1be0*/  UIADD3 UR4, UR10, 0x4, URZ ;  /* 0x000000040a047890 */ /* 0x000fe4000fffe03f */
[----:B------:R-:W-:Y:S01]  /*1bf0*/  UIADD3 UR6, UR11, 0x4, URZ ;  /* 0x000000040b067890 */ /* 0x000fe2000fffe03f */
[----:B------:R-:W-:Y:S01]  /*1c00*/  UMOV UR5, 0x40000040 ;  /* 0x4000004000057882 */ /* 0x000fe20000000000 */
[----:B------:R-:W-:Y:S01]  /*1c10*/  UMOV UR7, 0x40000040 ;  /* 0x4000004000077882 */ /* 0x000fe20000000000 */
[----:B------:R-:W-:Y:S02]  /*1c20*/  WARPGROUP.DEPBAR.LE gsb0, 0x0 ;  /* 0x00008000000079c5 */ /* 0x000fe40000010000 */
        /* <DEDUP_REMOVED lines=8> */
[----:B------:R-:W-:Y:S03]  /*1cb0*/  IGMMA.64x128x32.S8.S8 R24, gdesc[UR4], R24, gsb0 ;  /* 0x03600000041879f1 */ /* 0x000fe60008041018 */
[----:B------:R-:W-:Y:S02]  /*1cc0*/  WARPGROUP.DEPBAR.LE gsb0, 0x0 ;  /* 0x00008000000079c5 */ /* 0x000fe40000010000 */
[----:B------:R-:W-:Y:S05]  /*1cd0*/  @!P2 BRA `(.L_x_26) ;  /* 0x000000040014a947 */ /* 0x000fea0003800000 */
[----:B------:R-:W-:Y:S01]  /*1ce0*/  UIADD3 UR4, UR38, 0x1, URZ ;  /* 0x0000000126047890 */ /* 0x000fe2000fffe03f */
[----:B01----:R-:W-:Y:S02]  /*1cf0*/  IMAD.U32 R0, RZ, RZ, UR42 ;  /* 0x0000002aff007e24 */ /* 0x003fe4000f8e00ff */
[----:B------:R-:W-:Y:S01]  /*1d00*/  IMAD.U32 R3, RZ, RZ, UR38 ;  /* 0x00000026ff037e24 */ /* 0x000fe2000f8e00ff */
[----:B------:R-:W-:-:S04]  /*1d10*/  UISETP.NE.AND UP0, UPT, UR4, 0x9, UPT ;  /* 0x000000090400788c */ /* 0x000fc8000bf05270 */
[----:B------:R-:W-:Y:S02]  /*1d20*/  USEL UR5, URZ, 0x1, UP0 ;  /* 0x000000013f057887 */ /* 0x000fe40008000000 */
[----:B------:R-:W-:Y:S02]  /*1d30*/  USEL UR10, UR4, URZ, UP0 ;  /* 0x0000003f040a7287 */ /* 0x000fe40008000000 */
[----:B------:R-:W-:-:S06]  /*1d40*/  ULOP3.LUT UR5, UR39, UR5, URZ, 0x3c, !UPT ;  /* 0x0000000527057292 */ /* 0x000fcc000f8e3c3f */
[----:B------:R-:W-:-:S07]  /*1d50*/  IMAD.U32 R6, RZ, RZ, UR5 ;  /* 0x00000005ff067e24 */ /* 0x000fce000f8e00ff */
.L_x_33:
[----:B------:R-:W-:Y:S05]  /*1d60*/  @!P0 BRA `(.L_x_27) ;  /* 0x0000000000048947 */ /* 0x000fea0003800000 */
[----:B------:R-:W-:Y:S01]  /*1d70*/  BPT.TRAP 0x1 ;  /* 0x000000040000795c */ /* 0x000fe20000300000 */
.L_x_27:
[----:B------:R-:W-:Y:S01]  /*1d80*/  ULEA UR4, UR10, UR41, 0x3 ;  /* 0x000000290a047291 */ /* 0x000fe2000f8e183f */
[----:B------:R-:W-:-:S08]  /*1d90*/  SHF.L.U32 R4, R6, 0x1f, RZ ;  /* 0x0000001f06047819 */ /* 0x000fd000000006ff */
[----:B------:R0:W1:Y:S01]  /*1da0*/  SYNCS.PHASECHK.TRANS64.TRYWAIT P1, [UR4], R4 ;  /* 0x00000004ff0075a7 */ /* 0x0000620008020144 */
[----:B------:R-:W-:Y:S05]  /*1db0*/  @!P0 BRA `(.L_x_28) ;  /* 0x0000000000048947 */ /* 0x000fea0003800000 */
[----:B------:R-:W-:Y:S01]  /*1dc0*/  BPT.TRAP 0x1 ;  /* 0x000000040000795c */ /* 0x000fe20000300000 */
.L_x_28:
[----:B-1----:R-:W-:Y:S05]  /*1dd0*/  @P1 BRA `(.L_x_29) ;  /* 0x0000000000081947 */ /* 0x002fea0003800000 */
[----:B------:R-:W1:Y:S02]  /*1de0*/  SYNCS.PHASECHK.TRANS64.TRYWAIT P1, [UR4], R4 ;  /* 0x00000004ff0075a7 */ /* 0x000e640008020144 */
[----:B-1----:R-:W-:Y:S05]  /*1df0*/  @!P1 BRA `(.L_x_30) ;  /* 0x0000005000c09947 */ /* 0x002fea0003800000 */
.L_x_29:
[----:B------:R-:W-:Y:S01]  /*1e00*/  ULEA UR11, UR10, UR8, 0x9 ;  /* 0x000000080a0b7291 */ /* 0x000fe2000f8e483f */
[----:B------:R-:W-:Y:S01]  /*1e10*/  WARPGROUP.ARRIVE ;  /* 0x00000000000079c5 */ /* 0x000fe20000000000 */
[----:B------:R-:W-:Y:S01]  /*1e20*/  ULEA UR12, UR10, UR9, 0xa ;  /* 0x000000090a0c7291 */ /* 0x000fe2000f8e503f */
[----:B------:R-:W-:Y:S01]  /*1e30*/  UMOV UR5, 0x40000040 ;  /* 0x4000004000057882 */ /* 0x000fe20000000000 */
[----:B------:R-:W-:-:S03]  /*1e40*/  UMOV UR7, 0x40000040 ;  /* 0x4000004000077882 */ /* 0x000fc60000000000 */
[----:B------:R-:W-:Y:S02]  /*1e50*/  UMOV UR4, UR11 ;  /* 0x0000000b00047c82 */ /* 0x000fe40008000000 */
[----:B------:R-:W-:Y:S02]  /*1e60*/  UMOV UR6, UR12 ;  /* 0x0000000c00067c82 */ /* 0x000fe40008000000 */
[----:B------:R-:W-:Y:S01]  /*1e70*/  IGMMA.64x128x32.S8.S8 R24, gdesc[UR4], R24, gsb0 ;  /* 0x03600000041879f1 */ /* 0x000fe20008041018 */
        /* <DEDUP_REMOVED lines=23> */
[----:B------:R-:W-:Y:S01]  /*1ff0*/  BPT.TRAP 0x1 ;  /* 0x000000040000795c */ /* 0x000fe20000300000 */
.L_x_31:
[----:B------:R-:W-:-:S13]  /*2000*/  ISETP.NE.AND P1, PT, R89, RZ, PT ;  /* 0x000000ff5900720c */ /* 0x000fda0003f25270 */
[----:B01----:R-:W-:-:S05]  /*2010*/  @P1 LEA R4, R3, UR41, 0x3 ;  /* 0x0000002903041c11 */ /* 0x003fca000f8e18ff */
[----:B------:R-:W-:-:S05]  /*2020*/  @P1 VIADD R5, R4, 0x48 ;  /* 0x0000004804051836 */ /* 0x000fca0000000000 */
[----:B------:R-:W-:-:S04]  /*2030*/  @P1 PRMT R5, R88, 0x654, R5 ;  /* 0x0000065458051816 */ /* 0x000fc80000000005 */
[----:B------:R0:W-:Y:S01]  /*2040*/  @P1 SYNCS.ARRIVE.TRANS64.RED.A1T0 RZ, [R5+URZ], RZ ;  /* 0x000000ff05ff19a7 */ /* 0x0001e2000810043f */
[----:B------:R-:W-:-:S13]  /*2050*/  ISETP.GT.U32.AND P1, PT, R23, 0x1, PT ;  /* 0x000000011700780c */ /* 0x000fda0003f24070 */
[----:B0-----:R-:W-:Y:S05]  /*2060*/  @P1 BRA `(.L_x_32) ;  /* 0x0000000000041947 */ /* 0x001fea0003800000 */
[----:B------:R-:W-:Y:S01]  /*2070*/  BPT.TRAP 0x1 ;  /* 0x000000040000795c */ /* 0x000fe20000300000 */
.L_x_32:
[----:B------:R-:W-:Y:S01]  /*2080*/  UIADD3 UR10, UR10, 0x1, URZ ;  /* 0x000000010a0a7890 */ /* 0x000fe2000fffe03f */
[C---:B------:R-:W-:Y:S01]  /*2090*/  ISETP.GT.AND P2, PT, R0.reuse, 0x1, PT ;  /* 0x000000010000780c */ /* 0x040fe20003f44270 */
[----:B------:R-:W-:Y:S02]  /*20a0*/  VIADD R3, R3, 0x1 ;  /* 0x0000000103037836 */ /* 0x000fe40000000000 */
[----:B------:R-:W-:Y:S01]  /*20b0*/  UISETP.NE.AND UP0, UPT, UR10, 0x9, UPT ;  /* 0x000000090a00788c */ /* 0x000fe2000bf05270 */
[----:B------:R-:W-:Y:S02]  /*20c0*/  VIADD R0, R0, 0xffffffff ;  /* 0xffffffff00007836 */ /* 0x000fe40000000000 */
[C---:B------:R-:W-:Y:S01]  /*20d0*/  ISETP.NE.AND P1, PT, R3.reuse, 0x9, PT ;  /* 0x000000090300780c */ /* 0x040fe20003f25270 */
[----:B------:R-:W-:Y:S02]  /*20e0*/  USEL UR4, URZ, 0x1, UP0 ;  /* 0x000000013f047887 */ /* 0x000fe40008000000 */
[----:B------:R-:W-:Y:S01]  /*20f0*/  USEL UR10, UR10, URZ, UP0 ;  /* 0x0000003f0a0a7287 */ /* 0x000fe20008000000 */
[----:B------:R-:W-:-:S03]  /*2100*/  SEL R3, R3, RZ, P1 ;  /* 0x000000ff03037207 */ /* 0x000fc60000800000 */
[----:B------:R-:W-:Y:S01]  /*2110*/  LOP3.LUT R6, R6, UR4, RZ, 0x3c, !PT ;  /* 0x0000000406067c12 */ /* 0x000fe2000f8e3cff */
[----:B------:R-:W-:Y:S07]  /*2120*/  @P2 BRA `(.L_x_33) ;  /* 0xfffffffc000c2947 */ /* 0x000fee000383ffff */
.L_x_26:
[----:B01----:R-:W0:Y:S01]  /*2130*/  LDC R0, c[0x0][0x28c] ;  /* 0x0000a300ff007b82 */ /* 0x003e220000000800 */
[----:B------:R-:W-:-:S04]  /*2140*/  IMAD.U32 R3, RZ, RZ, UR47 ;  /* 0x0000002fff037e24 */ /* 0x000fc8000f8e00ff */
[----:B------:R1:W-:Y:S01]  /*2150*/  SYNCS.ARRIVE.TRANS64.A1T0 RZ, [R3+UR46], RZ ;  /* 0x000000ff03ff79a7 */ /* 0x0003e2000810002e */
[----:B0-----:R-:W-:-:S13]  /*2160*/  ISETP.GE.AND P1, PT, R0, 0x1, PT ;  /* 0x000000010000780c */ /* 0x001fda0003f26270 */
[----:B-1----:R-:W-:Y:S05]  /*2170*/  @!P1 BRA `(.L_x_34) ;  /* 0x0000000000449947 */ /* 0x002fea0003800000 */
[----:B------:R-:W-:Y:S05]  /*2180*/  @!P0 BRA `(.L_x_35) ;  /* 0x0000000000048947 */ /* 0x000fea0003800000 */
[----:B------:R-:W-:Y:S01]  /*2190*/  BPT.TRAP 0x1 ;  /* 0x000000040000795c */ /* 0x000fe20000300000 */
.L_x_35:
[----:B------:R-:W-:-:S13]  /*21a0*/  ISETP.NE.AND P0, PT, R89, RZ, PT ;  /* 0x000000ff5900720c */ /* 0x000fda0003f05270 */
[----:B------:R-:W-:-:S05]  /*21b0*/  VOTEU.ANY UP0, P0 ;  /* 0x00000000003f7886 */ /* 0x000fca0000000100 */
[----:B------:R-:W-:-:S06]  /*21c0*/  @UP0 UIADD3 UR4, UR38, UR42, URZ ;  /* 0x0000002a26040290 */ /* 0x000fcc000fffe03f */
[----:B------:R-:W-:Y:S02]  /*21d0*/  IMAD.U32 R4, RZ, RZ, UR4 ;  /* 0x00000004ff047e24 */ /* 0x000fe4000f8e00ff */
[----:B------:R-:W-:Y:S02]  /*21e0*/  IMAD.U32 R3, RZ, RZ, UR4 ;  /* 0x00000004ff037e24 */ /* 0x000fe4000f8e00ff */
[----:B------:R-:W-:-:S05]  /*21f0*/  @P0 IMAD.WIDE.U32 R4, R4, 0x38e38e39, RZ ;  /* 0x38e38e3904040825 */ /* 0x000fca00078e00ff */
[----:B------:R-:W-:-:S05]  /*2200*/  @P0 SHF.R.U32.HI R0, RZ, 0x1, R5 ;  /* 0x00000001ff000819 */ /* 0x000fca0000011605 */
[----:B------:R-:W-:-:S05]  /*2210*/  @P0 IMAD R0, R0, -0x9, R3 ;  /* 0xfffffff700000824 */ /* 0x000fca00078e0203 */
[----:B------:R-:W-:-:S05]  /*2220*/  @P0 LEA R0, R0, UR41, 0x3 ;  /* 0x0000002900000c11 */ /* 0x000fca000f8e18ff */
[----:B------:R-:W-:-:S05]  /*2230*/  @P0 VIADD R3, R0, 0x48 ;  /* 0x0000004800030836 */ /* 0x000fca0000000000 */
[----:B------:R-:W-:-:S04]  /*2240*/  @P0 PRMT R3, R88, 0x654, R3 ;  /* 0x0000065458030816 */ /* 0x000fc80000000003 */
[----:B------:R0:W-:Y:S01]  /*2250*/  @P0 SYNCS.ARRIVE.TRANS64.RED.A1T0 RZ, [R3+URZ], RZ ;  /* 0x000000ff03ff09a7 */ /* 0x0001e2000810043f */
[----:B------:R-:W-:-:S13]  /*2260*/  ISETP.GT.U32.AND P0, PT, R23, 0x1, PT ;  /* 0x000000011700780c */ /* 0x000fda0003f04070 */
[----:B0-----:R-:W-:Y:S05]  /*2270*/  @P0 BRA `(.L_x_34) ;  /* 0x0000000000040947 */ /* 0x001fea0003800000 */
[----:B------:R-:W-:Y:S01]  /*2280*/  BPT.TRAP 0x1 ;  /* 0x000000040000795c */ /* 0x000fe20000300000 */
.L_x_34:
[----:B------:R-:W-:Y:S01]  /*2290*/  SHF.L.U32 R3, R103, 0x1f, RZ ;  /* 0x0000001f67037819 */ /* 0x000fe200000006ff */
[----:B------:R-:W-:Y:S01]  /*22a0*/  UIADD3 UR38, UR38, UR45, URZ ;  /* 0x0000002d26267290 */ /* 0x000fe2000fffe03f */
[----:B------:R-:W-:Y:S01]  /*22b0*/  IMAD.SHL.U32 R0, R22, 0x40, RZ ;  /* 0x0000004016007824 */ /* 0x000fe200078e00ff */
[----:B------:R-:W-:Y:S01]  /*22c0*/  UISETP.GE.U32.AND UP1, UPT, UR45, 0x9, UPT ;  /* 0x000000092d00788c */ /* 0x000fe2000bf26070 */
[----:B------:R-:W0:Y:S01]  /*22d0*/  SYNCS.PHASECHK.TRANS64.TRYWAIT P0, [UR43+0x8], R3 ;  /* 0x00000803ff0075a7 */ /* 0x000e22000800016b */
[----:B------:R-:W-:-:S04]  /*22e0*/  UISETP.GT.U32.AND UP0, UPT, UR38, 0x8, UPT ;  /* 0x000000082600788c */ /* 0x000fc8000bf04070 */
[----:B------:R-:W-:-:S04]  /*22f0*/  UISETP.LT.U32.AND UP0, UPT, UR45, 0x9, UP0 ;  /* 0x000000092d00788c */ /* 0x000fc80008701070 */
[----:B------:R-:W-:Y:S02]  /*2300*/  USEL UR6, URZ, 0x1, !UP0 ;  /* 0x000000013f067887 */ /* 0x000fe4000c000000 */
[----:B------:R-:W-:Y:S02]  /*2310*/  @UP1 UIMAD.WIDE.U32 UR4, UR38, 0x38e38e39, URZ ;  /* 0x38e38e39260418a5 */ /* 0x000fe4000f8e003f */
[----:B------:R-:W-:Y:S02]  /*2320*/  ULOP3.LUT UR39, UR39, UR6, URZ, 0x3c, !UPT ;  /* 0x0000000627277292 */ /* 0x000fe4000f8e3c3f */
[----:B------:R-:W-:-:S04]  /*2330*/  @UP1 USHF.R.U32.HI UR4, URZ, 0x1, UR5 ;  /* 0x000000013f041899 */ /* 0x000fc80008011605 */
[----:B------:R-:W-:Y:S01]  /*2340*/  @UP1 ULOP3.LUT UR39, UR39, 0x1, UR4, 0x78, !UPT ;  /* 0x0000000127271892 */ /* 0x000fe2000f8e7804 */
[----:B0-----:R-:W-:Y:S11]  /*2350*/  @!P0 BRA `(.L_x_36) ;  /* 0x0000004c00808947 */ /* 0x001ff60003800000 */
.L_x_199:
[----:B------:R-:W-:Y:S01]  /*2360*/  ULDC UR4, c[0x0][0x284] ;  /* 0x0000a10000047ab9 */ /* 0x000fe20000000800 */
[----:B------:R-:W-:Y:S01]  /*2370*/  IMAD.SHL.U32 R13, R19, 0x80, RZ ;  /* 0x00000080130d7824 */ /* 0x000fe200078e00ff */
[----:B------:R-:W-:Y:S01]  /*2380*/  ISETP.GE.AND P0, PT, R0, UR4, PT ;  /* 0x0000000400007c0c */ /* 0x000fe2000bf06270 */
[----:B------:R-:W-:-:S03]  /*2390*/  ULDC UR4, c[0x0][0x288] ;  /* 0x0000a20000047ab9 */ /* 0x000fc60000000800 */
[----:B------:R-:W-:-:S13]  /*23a0*/  ISETP.GE.OR P0, PT, R13, UR4, P0 ;  /* 0x000000040d007c0c */ /* 0x000fda0008706670 */
[----:B------:R-:W-:Y:S05]  /*23b0*/  @P0 BRA `(.L_x_37) ;  /* 0x0000003000c80947 */ /* 0x000fea0003800000 */
[----:B------:R-:W1:Y:S01]  /*23c0*/  LDC.64 R8, c[0x0][0x5c8] ;  /* 0x00017200ff087b82 */ /* 0x000e620000000a00 */
[----:B------:R-:W-:Y:S01]  /*23d0*/  SHF.R.S32.HI R11, RZ, 0x1f, R18 ;  /* 0x0000001fff0b7819 */ /* 0x000fe20000011412 */
[----:B------:R-:W-:Y:S01]  /*23e0*/  ULDC.64 UR4, c[0x0][0x5d0] ;  /* 0x0001740000047ab9 */ /* 0x000fe20000000a00 */
[----:B------:R-:W-:Y:S01]  /*23f0*/  SHF.R.S32.HI R10, RZ, 0x1f, R13 ;  /* 0x0000001fff0a7819 */ /* 0x000fe2000001140d */
[----:B0-----:R-:W-:Y:S01]  /*2400*/  IMAD.WIDE.U32 R4, R18, UR4, R94 ;  /* 0x0000000412047c25 */ /* 0x001fe2000f8e005e */
[----:B------:R-:W-:Y:S03]  /*2410*/  BSSY B0, `(.L_x_37) ;  /* 0x000032c000007945 */ /* 0x000fe60003800000 */
[----:B------:R-:W-:Y:S01]  /*2420*/  IMAD R3, R11, UR4, RZ ;  /* 0x000000040b037c24 */ /* 0x000fe2000f8e02ff */
[----:B------:R-:W-:Y:S01]  /*2430*/  IADD3 R4, P0, R13, R4, RZ ;  /* 0x000000040d047210 */ /* 0x000fe20007f1e0ff */
[----:B------:R-:W-:-:S04]  /*2440*/  IMAD.WIDE R14, R22, 0x40, R92 ;  /* 0x00000040160e7825 */ /* 0x000fc800078e025c */
[----:B------:R-:W-:Y:S01]  /*2450*/  IMAD R3, R18, UR5, R3 ;  /* 0x0000000512037c24 */ /* 0x000fe2000f8e0203 */
[----:B------:R-:W-:Y:S01]  /*2460*/  ULDC.64 UR4, c[0x0][0x5c0] ;  /* 0x0001700000047ab9 */ /* 0x000fe20000000a00 */
[----:B------:R-:W-:Y:S02]  /*2470*/  IMAD.IADD R20, R101, 0x1, -R0 ;  /* 0x0000000165147824 */ /* 0x000fe400078e0a00 */
[----:B------:R-:W-:Y:S01]  /*2480*/  IMAD.IADD R19, R97, 0x1, -R13 ;  /* 0x0000000161137824 */ /* 0x000fe200078e0a0d */
[----:B------:R-:W-:Y:S01]  /*2490*/  IADD3.X R5, R10, R5, R3, P0, !PT ;  /* 0x000000050a057210 */ /* 0x000fe200007fe403 */
[-C--:B-1----:R-:W-:Y:S02]  /*24a0*/  IMAD R3, R15, R8.reuse, RZ ;  /* 0x000000080f037224 */ /* 0x082fe400078e02ff */
[----:B------:R-:W-:-:S04]  /*24b0*/  IMAD.WIDE.U32 R4, R14, R8, R4 ;  /* 0x000000080e047225 */ /* 0x000fc800078e0004 */
[----:B------:R-:W-:Y:S01]  /*24c0*/  IMAD R3, R14, R9, R3 ;  /* 0x000000090e037224 */ /* 0x000fe200078e0203 */
[----:B------:R-:W-:-:S04]  /*24d0*/  IADD3 R4, P0, R4, UR4, RZ ;  /* 0x0000000404047c10 */ /* 0x000fc8000ff1e0ff */
[----:B------:R-:W-:Y:S02]  /*24e0*/  IADD3.X R5, R5, UR5, R3, P0, !PT ;  /* 0x0000000505057c10 */ /* 0x000fe400087fe403 */
[----:B-----5:R-:W-:Y:S02]  /*24f0*/  ISETP.NE.AND P0, PT, R91, RZ, PT ;  /* 0x000000ff5b00720c */ /* 0x020fe40003f05270 */
[----:B------:R-:W-:-:S04]  /*2500*/  LEA R6, P1, R8, R4, 0x3 ;  /* 0x0000000408067211 */ /* 0x000fc800078218ff */
[----:B------:R-:W-:-:S07]  /*2510*/  LEA.HI.X R7, R8, R5, R9, 0x3, P1 ;  /* 0x0000000508077211 */ /* 0x000fce00008f1c09 */
[----:B------:R-:W-:Y:S05]  /*2520*/  @!P0 BRA `(.L_x_38) ;  /* 0x0000002400608947 */ /* 0x000fea0003800000 */
[----:B------:R-:W0:Y:S01]  /*2530*/  LDC.64 R104, c[0x0][0x5b0] ;  /* 0x00016c00ff687b82 */ /* 0x000e220000000a00 */
[----:B------:R-:W-:Y:S01]  /*2540*/  ULDC.64 UR4, c[0x0][0x5b8] ;  /* 0x00016e0000047ab9 */ /* 0x000fe20000000a00 */
[----:B------:R-:W-:Y:S01]  /*2550*/  ISETP.GE.AND P1, PT, R20, 0x1, PT ;  /* 0x000000011400780c */ /* 0x000fe20003f26270 */
[C---:B------:R-:W-:Y:S01]  /*2560*/  IMAD.WIDE.U32 R8, R18.reuse, UR4, R94 ;  /* 0x0000000412087c25 */ /* 0x040fe2000f8e005e */
[----:B------:R-:W-:Y:S02]  /*2570*/  BSSY B1, `(.L_x_39) ;  /* 0x000000e000017945 */ /* 0x000fe40003800000 */
[----:B------:R-:W-:Y:S01]  /*2580*/  ISETP.LT.OR P5, PT, R19, 0x1, !P1 ;  /* 0x000000011300780c */ /* 0x000fe20004fa1670 */
[----:B------:R-:W-:Y:S01]  /*2590*/  IMAD R3, R11, UR4, RZ ;  /* 0x000000040b037c24 */ /* 0x000fe2000f8e02ff */
[----:B------:R-:W1:Y:S01]  /*25a0*/  LDC.64 R106, c[0x0][0x5a8] ;  /* 0x00016a00ff6a7b82 */ /* 0x000e620000000a00 */
[----:B------:R-:W-:Y:S02]  /*25b0*/  IADD3 R12, P0, R13, R8, RZ ;  /* 0x000000080d0c7210 */ /* 0x000fe40007f1e0ff */
[----:B------:R-:W-:-:S05]  /*25c0*/  IMAD R3, R18, UR5, R3 ;  /* 0x0000000512037c24 */ /* 0x000fca000f8e0203 */
[----:B------:R-:W-:Y:S01]  /*25d0*/  IADD3.X R13, R10, R9, R3, P0, !PT ;  /* 0x000000090a0d7210 */ /* 0x000fe200007fe403 */
[-C--:B0-----:R-:W-:Y:S02]  /*25e0*/  IMAD R0, R15, R104.reuse, RZ ;  /* 0x000000680f007224 */ /* 0x081fe400078e02ff */
[----:B------:R-:W-:-:S04]  /*25f0*/  IMAD.WIDE.U32 R8, R14, R104, R12 ;  /* 0x000000680e087225 */ /* 0x000fc800078e000c */
[----:B------:R-:W-:Y:S01]  /*2600*/  IMAD R21, R14, R105, R0 ;  /* 0x000000690e157224 */ /* 0x000fe200078e0200 */
[----:B-1----:R-:W-:-:S04]  /*2610*/  IADD3 R8, P0, R8, R106, RZ ;  /* 0x0000006a08087210 */ /* 0x002fc80007f1e0ff */
[----:B------:R-:W-:Y:S01]  /*2620*/  IADD3.X R9, R107, R9, R21, P0, !PT ;  /* 0x000000096b097210 */ /* 0x000fe200007fe415 */
[----:B------:R-:W-:Y:S08]  /*2630*/  @P5 BRA `(.L_x_40) ;  /* 0x0000000000045947 */ /* 0x000ff00003800000 */
[----:B------:R0:W5:Y:S02]  /*2640*/  LDG.E.U8 R102, desc[UR36][R8.64] ;  /* 0x0000002408667981 */ /* 0x000164000c1e1100 */
.L_x_40:
[----:B------:R-:W-:Y:S05]  /*2650*/  BSYNC B1 ;  /* 0x0000000000017941 */ /* 0x000fea0003800000 */
.L_x_39:
[----:B-----5:R-:W-:Y:S01]  /*2660*/  LOP3.LUT R0, R102, 0xffff, RZ, 0xc0, !PT ;  /* 0x0000ffff66007812 */ /* 0x020fe200078ec0ff */
[----:B------:R-:W-:Y:S01]  /*2670*/  IMAD.SHL.U32 R10, R104, 0x8, RZ ;  /* 0x00000008680a7824 */ /* 0x000fe200078e00ff */
[----:B------:R-:W-:Y:S01]  /*2680*/  ISETP.LT.OR P2, PT, R19, 0x2, !P1 ;  /* 0x000000021300780c */ /* 0x000fe20004f41670 */
[----:B------:R-:W-:Y:S01]  /*2690*/  BSSY B1, `(.L_x_41) ;  /* 0x000000e000017945 */ /* 0x000fe20003800000 */
[----:B------:R-:W-:Y:S02]  /*26a0*/  PRMT R0, R0, 0x8880, RZ ;  /* 0x0000888000007816 */ /* 0x000fe400000000ff */
[----:B------:R-:W-:Y:S02]  /*26b0*/  SHF.L.U64.HI R11, R104, 0x3, R105 ;  /* 0x00000003680b7819 */ /* 0x000fe40000010269 */
[----:B------:R-:W-:Y:S01]  /*26c0*/  ISETP.GE.AND P0, PT, R20, 0x9, PT ;  /* 0x000000091400780c */ /* 0x000fe20003f06270 */
[----:B------:R-:W-:Y:S02]  /*26d0*/  IMAD R3, R0, R91, RZ ;  /* 0x0000005b00037224 */ /* 0x000fe400078e02ff */
[----:B------:R-:W-:-:S04]  /*26e0*/  IMAD.WIDE.U32 R10, R14, R104, R10 ;  /* 0x000000680e0a7225 */ /* 0x000fc800078e000a */
[----:B------:R-:W-:Y:S01]  /*26f0*/  @!P5 IMAD R15, R24, R90, R3 ;  /* 0x0000005a180fd224 */ /* 0x000fe200078e0203 */
[----:B------:R-:W-:Y:S01]  /*2700*/  IADD3 R10, P3, P4, R12, R106, R10 ;  /* 0x0000006a0c0a7210 */ /* 0x000fe20007c7e00a */
[----:B------:R-:W-:-:S03]  /*2710*/  IMAD.IADD R14, R21, 0x1, R11 ;  /* 0x00000001150e7824 */ /* 0x000fc600078e020b */
[----:B------:R1:W-:Y:S01]  /*2720*/  @!P5 STG.E.U8 desc[UR36][R4.64], R15 ;  /* 0x0000000f0400d986 */ /* 0x0003e2000c101124 */
[----:B------:R-:W-:Y:S08]  /*2730*/  @P2 BRA `(.L_x_42) ;  /* 0x00000000000c2947 */ /* 0x000ff00003800000 */
[----:B------:R-:W2:Y:S02]  /*2740*/  LDG.E.U8 R102, desc[UR36][R8.64+0x1] ;  /* 0x0000012408667981 */ /* 0x000ea4000c1e1100 */
[----:B--2---:R-:W-:-:S05]  /*2750*/  PRMT R0, R102, 0x8880, RZ ;  /* 0x0000888066007816 */ /* 0x004fca00000000ff */
[----:B------:R-:W-:-:S07]  /*2760*/  IMAD R3, R0, R91, RZ ;  /* 0x0000005b00037224 */ /* 0x000fce00078e02ff */
.L_x_42:
[----:B------:R-:W-:Y:S05]  /*2770*/  BSYNC B1 ;  /* 0x0000000000017941 */ /* 0x000fea0003800000 */
.L_x_41:
[----:B------:R-:W-:Y:S01]  /*2780*/  ISETP.LT.OR P5, PT, R19, 0x1, !P0 ;  /* 0x000000011300780c */ /* 0x000fe200047a1670 */
[----:B------:R-:W-:Y:S01]  /*2790*/  @!P2 IMAD R25, R25, R90, R3 ;  /* 0x0000005a1919a224 */ /* 0x000fe200078e0203 */
[----:B------:R-:W-:Y:S01]  /*27a0*/  BSSY B1, `(.L_x_43) ;  /* 0x000000a000017945 */ /* 0x000fe20003800000 */
[----:B------:R-:W-:Y:S02]  /*27b0*/  IADD3.X R11, R13, R107, R14, P3, P4 ;  /* 0x0000006b0d0b7210 */ /* 0x000fe40001fe840e */
[C---:B------:R-:W-:Y:S01]  /*27c0*/  ISETP.LT.OR P3, PT, R19.reuse, 0x2, !P0 ;  /* 0x000000021300780c */ /* 0x040fe20004761670 */
[----:B------:R2:W-:Y:S01]  /*27d0*/  @!P2 STG.E.U8 desc[UR36][R4.64+0x1], R25 ;  /* 0x000001190400a986 */ /* 0x0005e2000c101124 */
[C---:B------:R-:W-:Y:S02]  /*27e0*/  ISETP.LT.OR P4, PT, R19.reuse, 0x9, !P1 ;  /* 0x000000091300780c */ /* 0x040fe40004f81670 */
[----:B------:R-:W-:-:S04]  /*27f0*/  ISETP.LT.OR P2, PT, R19, 0xa, !P1 ;  /* 0x0000000a1300780c */ /* 0x000fc80004f41670 */
[----:B------:R-:W-:Y:S09]  /*2800*/  @P5 BRA `(.L_x_44) ;  /* 0x00000000000c5947 */ /* 0x000ff20003800000 */
[----:B------:R-:W3:Y:S02]  /*2810*/  LDG.E.U8 R102, desc[UR36][R10.64] ;  /* 0x000000240a667981 */ /* 0x000ee4000c1e1100 */
[----:B---3--:R-:W-:-:S05]  /*2820*/  PRMT R0, R102, 0x8880, RZ ;  /* 0x0000888066007816 */ /* 0x008fca00000000ff */
[----:B------:R-:W-:-:S07]  /*2830*/  IMAD R3, R0, R91, RZ ;  /* 0x0000005b00037224 */ /* 0x000fce00078e02ff */
.L_x_44:
[----:B------:R-:W-:Y:S05]  /*2840*/  BSYNC B1 ;  /* 0x0000000000017941 */ /* 0x000fea0003800000 */
.L_x_43:
[----:B------:R-:W-:Y:S01]  /*2850*/  @!P5 IMAD R13, R26, R90, R3 ;  /* 0x0000005a1a0dd224 */ /* 0x000fe200078e0203 */
[----:B------:R-:W-:Y:S04]  /*2860*/  BSSY B1, `(.L_x_45) ;  /* 0x0000006000017945 */ /* 0x000fe80003800000 */
[----:B------:R3:W-:Y:S01]  /*2870*/  @!P5 STG.E.U8 desc[UR36][R6.64], R13 ;  /* 0x0000000d0600d986 */ /* 0x0007e2000c101124 */
[----:B------:R-:W-:Y:S05]  /*2880*/  @P3 BRA `(.L_x_46) ;  /* 0x00000000000c3947 */ /* 0x000fea0003800000 */
[----:B------:R-:W4:Y:S02]  /*2890*/  LDG.E.U8 R102, desc[UR36][R10.64+0x1] ;  /* 0x000001240a667981 */ /* 0x000f24000c1e1100 */
[----:B----4-:R-:W-:-:S05]  /*28a0*/  PRMT R0, R102, 0x8880, RZ ;  /* 0x0000888066007816 */ /* 0x010fca00000000ff */
[----:B------:R-:W-:-:S07]  /*28b0*/  IMAD R3, R0, R91, RZ ;  /* 0x0000005b00037224 */ /* 0x000fce00078e02ff */
.L_x_46:
[----:B------:R-:W-:Y:S05]  /*28c0*/  BSYNC B1 ;  /* 0x0000000000017941 */ /* 0x000fea0003800000 */
.L_x_45:
[----:B------:R-:W-:Y:S01]  /*28d0*/  @!P3 IMAD R27, R27, R90, R3 ;  /* 0x0000005a1b1bb224 */ /* 0x000fe200078e0203 */
[----:B------:R-:W-:Y:S04]  /*28e0*/  BSSY B1, `(.L_x_47) ;  /* 0x0000006000017945 */ /* 0x000fe80003800000 */
[----:B------:R4:W-:Y:S01]  /*28f0*/  @!P3 STG.E.U8 desc[UR36][R6.64+0x1], R27 ;  /* 0x0000011b0600b986 */ /* 0x0009e2000c101124 */
[----:B------:R-:W-:Y:S05]  /*2900*/  @P4 BRA `(.L_x_48) ;  /* 0x00000000000c4947 */ /* 0x000fea0003800000 */
[----:B------:R-:W5:Y:S02]  /*2910*/  LDG.E.U8 R102, desc[UR36][R8.64+0x8] ;  /* 0x0000082408667981 */ /* 0x000f64000c1e1100 */
[----:B-----5:R-:W-:-:S05]  /*2920*/  PRMT R0, R102, 0x8880, RZ ;  /* 0x0000888066007816 */ /* 0x020fca00000000ff */
[----:B------:R-:W-:-:S07]  /*2930*/  IMAD R3, R0, R91, RZ ;  /* 0x0000005b00037224 */ /* 0x000fce00078e02ff */
.L_x_48:
[----:B------:R-:W-:Y:S05]  /*2940*/  BSYNC B1 ;  /* 0x0000000000017941 */ /* 0x000fea0003800000 */
.L_x_47:
[----:B---3--:R-:W-:Y:S01]  /*2950*/  @!P4 IMAD R13, R28, R90, R3 ;  /* 0x0000005a1c0dc224 */ /* 0x008fe200078e0203 */
[----:B------:R-:W-:Y:S04]  /*2960*/  BSSY B1, `(.L_x_49) ;  /* 0x0000006000017945 */ /* 0x000fe80003800000 */
[----:B------:R3:W-:Y:S01]  /*2970*/  @!P4 STG.E.U8 desc[UR36][R4.64+0x8], R13 ;  /* 0x0000080d0400c986 */ /* 0x0007e2000c101124 */
[----:B------:R-:W-:Y:S05]  /*2980*/  @P2 BRA `(.L_x_50) ;  /* 0x00000000000c2947 */ /* 0x000fea0003800000 */
[----:B------:R-:W5:Y:S02]  /*2990*/  LDG.E.U8 R102, desc[UR36][R8.64+0x9] ;  /* 0x0000092408667981 */ /* 0x000f64000c1e1100 */
[----:B-----5:R-:W-:-:S05]  /*29a0*/  PRMT R0, R102, 0x8880, RZ ;  /* 0x0000888066007816 */ /* 0x020fca00000000ff */
[----:B------:R-:W-:-:S07]  /*29b0*/  IMAD R3, R0, R91, RZ ;  /* 0x0000005b00037224 */ /* 0x000fce00078e02ff */
.L_x_50:
[----:B------:R-:W-:Y:S05]  /*29c0*/  BSYNC B1 ;  /* 0x0000000000017941 */ /* 0x000fea0003800000 */
.L_x_49:
[----:B------:R-:W-:Y:S01]  /*29d0*/  ISETP.LT.OR P4, PT, R19, 0x9, !P0 ;  /* 0x000000091300780c */ /* 0x000fe20004781670 */
[----:B------:R-:W-:Y:S01]  /*29e0*/  @!P2 IMAD R29, R29, R90, R3 ;  /* 0x0000005a1d1da224 */ /* 0x000fe200078e0203 */
[----:B------:R-:W-:Y:S01]  /*29f0*/  BSSY B1, `(.L_x_51) ;  /* 0x0000009000017945 */ /* 0x000fe20003800000 */
[C---:B------:R-:W-:Y:S02]  /*2a00*/  ISETP.LT.OR P3, PT, R19.reuse, 0xa, !P0 ;  /* 0x0000000a1300780c */ /* 0x040fe40004761670 */
[C---:B------:R-:W-:Y:S01]  /*2a10*/  ISETP.LT.OR P5, PT, R19.reuse, 0x11, !P1 ;  /* 0x000000111300780c */ /* 0x040fe20004fa1670 */
[----:B------:R0:W-:Y:S01]  /*2a20*/  @!P2 STG.E.U8 desc[UR36][R4.64+0x9], R29 ;  /* 0x0000091d0400a986 */ /* 0x0001e2000c101124 */
[----:B------:R-:W-:-:S06]  /*2a30*/  ISETP.LT.OR P2, PT, R19, 0x12, !P1 ;  /* 0x000000121300780c */ /* 0x000fcc0004f41670 */
[----:B------:R-:W-:Y:S07]  /*2a40*/  @P4 BRA `(.L_x_52) ;  /* 0x00000000000c4947 */ /* 0x000fee0003800000 */
[----:B------:R-:W5:Y:S02]  /*2a50*/  LDG.E.U8 R102, desc[UR36][R10.64+0x8] ;  /* 0x000008240a667981 */ /* 0x000f64000c1e1100 */
[----:B-----5:R-:W-:-:S05]  /*2a60*/  PRMT R0, R102, 0x8880, RZ ;  /* 0x0000888066007816 */ /* 0x020fca00000000ff */
[----:B------:R-:W-:-:S07]  /*2a70*/  IMAD R3, R0, R91, RZ ;  /* 0x0000005b00037224 */ /* 0x000fce00078e02ff */
.L_x_52:
[----:B------:R-:W-:Y:S05]  /*2a80*/  BSYNC B1 ;  /* 0x0000000000017941 */ /* 0x000fea0003800000 */
.L_x_51:
[----:B---3--:R-:W-:Y:S01]  /*2a90*/  @!P4 IMAD R13, R30, R90, R3 ;  /* 0x0000005a1e0dc224 */ /* 0x008fe200078e0203 */
[----:B------:R-:W-:Y:S04]  /*2aa0*/  BSSY B1, `(.L_x_53) ;  /* 0x0000006000017945 */ /* 0x000fe80003800000 */
[----:B------:R3:W-:Y:S01]  /*2ab0*/  @!P4 STG.E.U8 desc[UR36][R6.64+0x8], R13 ;  /* 0x0000080d0600c986 */ /* 0x0007e2000c101124 */
[----:B------:R-:W-:Y:S05]  /*2ac0*/  @P3 BRA `(.L_x_54) ;  /* 0x00000000000c3947 */ /* 0x000fea0003800000 */
[----:B------:R-:W5:Y:S02]  /*2ad0*/  LDG.E.U8 R102, desc[UR36][R10.64+0x9] ;  /* 0x000009240a667981 */ /* 0x000f64000c1e1100 */
[----:B-----5:R-:W-:-:S05]  /*2ae0*/  PRMT R0, R102, 0x8880, RZ ;  /* 0x0000888066007816 */ /* 0x020fca00000000ff */
[----:B------:R-:W-:-:S07]  /*2af0*/  IMAD R3, R0, R91, RZ ;  /* 0x0000005b00037224 */ /* 0x000fce00078e02ff */
.L_x_54:
[----:B------:R-:W-:Y:S05]  /*2b00*/  BSYNC B1 ;  /* 0x0000000000017941 */ /* 0x000fea0003800000 */
.L_x_53:
[----:B------:R-:W-:Y:S01]  /*2b10*/  @!P3 IMAD R31, R31, R90, R3 ;  /* 0x0000005a1f1fb224 */ /* 0x000fe200078e0203 */
[----:B------:R-:W-:Y:S04]  /*2b20*/  BSSY B1, `(.L_x_55) ;  /* 0x0000006000017945 */ /* 0x000fe80003800000 */
[----:B------:R0:W-:Y:S01]  /*2b30*/  @!P3 STG.E.U8 desc[UR36][R6.64+0x9], R31 ;  /* 0x0000091f0600b986 */ /* 0x0001e2000c101124 */
[----:B------:R-:W-:Y:S05]  /*2b40*/  @P5 BRA `(.L_x_56) ;  /* 0x00000000000c5947 */ /* 0x000fea0003800000 */
[----:B------:R-:W5:Y:S02]  /*2b50*/  LDG.E.U8 R102, desc[UR36][R8.64+0x10] ;  /* 0x0000102408667981 */ /* 0x000f64000c1e1100 */
[----:B-----5:R-:W-:-:S05]  /*2b60*/  PRMT R0, R102, 0x8880, RZ ;  /* 0x0000888066007816 */ /* 0x020fca00000000ff */
[----:B------:R-:W-:-:S07]  /*2b70*/  IMAD R3, R0, R91, RZ ;  /* 0x0000005b00037224 */ /* 0x000fce00078e02ff */
.L_x_56:
[----:B------:R-:W-:Y:S05]  /*2b80*/  BSYNC B1 ;  /* 0x0000000000017941 */ /* 0x000fea0003800000 */
.L_x_55:
[----:B---3--:R-:W-:Y:S01]  /*2b90*/  @!P5 IMAD R13, R32, R90, R3 ;  /* 0x0000005a200dd224 */ /* 0x008fe200078e0203 */
[----:B------:R-:W-:Y:S04]  /*2ba0*/  BSSY B1, `(.L_x_57) ;  /* 0x0000006000017945 */ /* 0x000fe80003800000 */
[----:B------:R3:W-:Y:S01]  /*2bb0*/  @!P5 STG.E.U8 desc[UR36][R4.64+0x10], R13 ;  /* 0x0000100d0400d986 */ /* 0x0007e2000c101124 */
[----:B------:R-:W-:Y:S05]  /*2bc0*/  @P2 BRA `(.L_x_58) ;  /* 0x00000000000c2947 */ /* 0x000fea0003800000 */
[----:B------:R-:W5:Y:S02]  /*2bd0*/  LDG.E.U8 R102, desc[UR36][R8.64+0x11] ;  /* 0x0000112408667981 */ /* 0x000f64000c1e1100 */
[----:B-----5:R-:W-:-:S05]  /*2be0*/  PRMT R0, R102, 0x8880, RZ ;  /* 0x0000888066007816 */ /* 0x020fca00000000ff */
[----:B------:R-:W-:-:S07]  /*2bf0*/  IMAD R3, R0, R91, RZ ;  /* 0x0000005b00037224 */ /* 0x000fce00078e02ff */
.L_x_58:
[----:B------:R-:W-:Y:S05]  /*2c00*/  BSYNC B1 ;  /* 0x0000000000017941 */ /* 0x000fea0003800000 */
.L_x_57:
        /* <DEDUP_REMOVED lines=11> */
.L_x_60:
[----:B------:R-:W-:Y:S05]  /*2cc0*/  BSYNC B1 ;  /* 0x0000000000017941 */ /* 0x000fea0003800000 */
.L_x_59:
[----:B---3--:R-:W-:Y:S01]  /*2cd0*/  @!P4 IMAD R13, R34, R90, R3 ;  /* 0x0000005a220dc224 */ /* 0x008fe200078e0203 */
[----:B------:R-:W-:Y:S04]  /*2ce0*/  BSSY B1, `(.L_x_61) ;  /* 0x0000006000017945 */ /* 0x000fe80003800000 */
[----:B------:R3:W-:Y:S01]  /*2cf0*/  @!P4 STG.E.U8 desc[UR36][R6.64+0x10], R13 ;  /* 0x0000100d0600c986 */ /* 0x0007e2000c101124 */
[----:B------:R-:W-:Y:S05]  /*2d00*/  @P3 BRA `(.L_x_62) ;  /* 0x00000000000c3947 */ /* 0x000fea0003800000 */
[----:B------:R-:W5:Y:S02]  /*2d10*/  LDG.E.U8 R102, desc[UR36][R10.64+0x11] ;  /* 0x000011240a667981 */ /* 0x000f64000c1e1100 */
[----:B-----5:R-:W-:-:S05]  /*2d20*/  PRMT R0, R102, 0x8880, RZ ;  /* 0x0000888066007816 */ /* 0x020fca00000000ff */
[----:B------:R-:W-:-:S07]  /*2d30*/  IMAD R3, R0, R91, RZ ;  /* 0x0000005b00037224 */ /* 0x000fce00078e02ff */
.L_x_62:
[----:B------:R-:W-:Y:S05]  /*2d40*/  BSYNC B1 ;  /* 0x0000000000017941 */ /* 0x000fea0003800000 */
.L_x_61:
[----:B------:R-:W-:Y:S01]  /*2d50*/  @!P3 IMAD R35, R35, R90, R3 ;  /* 0x0000005a2323b224 */ /* 0x000fe200078e0203 */
[----:B------:R-:W-:Y:S04]  /*2d60*/  BSSY B1, `(.L_x_63) ;  /* 0x0000006000017945 */ /* 0x000fe80003800000 */
[----:B------:R0:W-:Y:S01]  /*2d70*/  @!P3 STG.E.U8 desc[UR36][R6.64+0x11], R35 ;  /* 0x000011230600b986 */ /* 0x0001e2000c101124 */
[----:B------:R-:W-:Y:S05]  /*2d80*/  @P5 BRA `(.L_x_64) ;  /* 0x00000000000c5947 */ /* 0x000fea0003800000 */
[----:B------:R-:W5:Y:S02]  /*2d90*/  LDG.E.U8 R102, desc[UR36][R8.64+0x18] ;  /* 0x0000182408667981 */ /* 0x000f64000c1e1100 */
[----:B-----5:R-:W-:-:S05]  /*2da0*/  PRMT R0, R102, 0x8880, RZ ;  /* 0x0000888066007816 */ /* 0x020fca00000000ff */
[----:B------:R-:W-:-:S07]  /*2db0*/  IMAD R3, R0, R91, RZ ;  /* 0x0000005b00037224 */ /* 0x000fce00078e02ff */
.L_x_64:
[----:B------:R-:W-:Y:S05]  /*2dc0*/  BSYNC B1 ;  /* 0x0000000000017941 */ /* 0x000fea0003800000 */
.L_x_63:
[----:B---3--:R-:W-:Y:S01]  /*2dd0*/  @!P5 IMAD R13, R36, R90, R3 ;  /* 0x0000005a240dd224 */ /* 0x008fe200078e0203 */
[----:B------:R-:W-:Y:S04]  /*2de0*/  BSSY B1, `(.L_x_65) ;  /* 0x0000006000017945 */ /* 0x000fe80003800000 */
[----:B------:R3:W-:Y:S01]  /*2df0*/  @!P5 STG.E.U8 desc[UR36][R4.64+0x18], R13 ;  /* 0x0000180d0400d986 */ /* 0x0007e2000c101124 */
[----:B------:R-:W-:Y:S05]  /*2e00*/  @P2 BRA `(.L_x_66) ;  /* 0x00000000000c2947 */ /* 0x000fea0003800000 */
[----:B------:R-:W5:Y:S02]  /*2e10*/  LDG.E.U8 R102, desc[UR36][R8.64+0x19] ;  /* 0x0000192408667981 */ /* 0x000f64000c1e1100 */
[----:B-----5:R-:W-:-:S05]  /*2e20*/  PRMT R0, R102, 0x8880, RZ ;  /* 0x0000888066007816 */ /* 0x020fca00000000ff */
[----:B------:R-:W-:-:S07]  /*2e30*/  IMAD R3, R0, R91, RZ ;  /* 0x0000005b00037224 */ /* 0x000fce00078e02ff */
.L_x_66:
[----:B------:R-:W-:Y:S05]  /*2e40*/  BSYNC B1 ;  /* 0x0000000000017941 */ /* 0x000fea0003800000 */
.L_x_65:
        /* <DEDUP_REMOVED lines=11> */
.L_x_68:
[----:B------:R-:W-:Y:S05]  /*2f00*/  BSYNC B1 ;  /* 0x0000000000017941 */ /* 0x000fea0003800000 */
.L_x_67:
[----:B---3--:R-:W-:Y:S01]  /*2f10*/  @!P4 IMAD R13, R38, R90, R3 ;  /* 0x0000005a260dc224 */ /* 0x008fe200078e0203 */
[----:B------:R-:W-:Y:S04]  /*2f20*/  BSSY B1, `(.L_x_69) ;  /* 0x0000006000017945 */ /* 0x000fe80003800000 */
[----:B------:R3:W-:Y:S01]  /*2f30*/  @!P4 STG.E.U8 desc[UR36][R6.64+0x18], R13 ;  /* 0x0000180d0600c986 */ /* 0x0007e2000c101124 */
[----:B------:R-:W-:Y:S05]  /*2f40*/  @P3 BRA `(.L_x_70) ;  /* 0x00000000000c3947 */ /* 0x000fea0003800000 */
[----:B------:R-:W5:Y:S02]  /*2f50*/  LDG.E.U8 R102, desc[UR36][R10.64+0x19] ;  /* 0x000019240a667981 */ /* 0x000f64000c1e1100 */
[----:B-----5:R-:W-:-:S05]  /*2f60*/  PRMT R0, R102, 0x8880, RZ ;  /* 0x0000888066007816 */ /* 0x020fca00000000ff */
[----:B------:R-:W-:-:S07]  /*2f70*/  IMAD R3, R0, R91, RZ ;  /* 0x0000005b00037224 */ /* 0x000fce00078e02ff */
.L_x_70:
[----:B------:R-:W-:Y:S05]  /*2f80*/  BSYNC B1 ;  /* 0x0000000000017941 */ /* 0x000fea0003800000 */
.L_x_69:
[----:B------:R-:W-:Y:S01]  /*2f90*/  @!P3 IMAD R39, R39, R90, R3 ;  /* 0x0000005a2727b224 */ /* 0x000fe200078e0203 */
[----:B------:R-:W-:Y:S04]  /*2fa0*/  BSSY B1, `(.L_x_71) ;  /* 0x0000006000017945 */ /* 0x000fe80003800000 */
[----:B------:R0:W-:Y:S01]  /*2fb0*/  @!P3 STG.E.U8 desc[UR36][R6.64+0x19], R39 ;  /* 0x000019270600b986 */ /* 0x0001e2000c101124 */
[----:B------:R-:W-:Y:S05]  /*2fc0*/  @P5 BRA `(.L_x_72) ;  /* 0x00000000000c5947 */ /* 0x000fea0003800000 */
[----:B------:R-:W5:Y:S02]  /*2fd0*/  LDG.E.U8 R102, desc[UR36][R8.64+0x20] ;  /* 0x0000202408667981 */ /* 0x000f64000c1e1100 */
[----:B-----5:R-:W-:-:S05]  /*2fe0*/  PRMT R0, R102, 0x8880, RZ ;  /* 0x0000888066007816 */ /* 0x020fca00000000ff */
[----:B------:R-:W-:-:S07]  /*2ff0*/  IMAD R3, R0, R91, RZ ;  /* 0x0000005b00037224 */ /* 0x000fce00078e02ff */
.L_x_72:
[----:B------:R-:W-:Y:S05]  /*3000*/  BSYNC B1 ;  /* 0x0000000000017941 */ /* 0x000fea0003800000 */
.L_x_71:
[----:B---3--:R-:W-:Y:S01]  /*3010*/  @!P5 IMAD R13, R40, R90, R3 ;  /* 0x0000005a280dd224 */ /* 0x008fe200078e0203 */
[----:B------:R-:W-:Y:S04]  /*3020*/  BSSY B1, `(.L_x_73) ;  /* 0x0000006000017945 */ /* 0x000fe80003800000 */
[----:B------:R3:W-:Y:S01]  /*3030*/  @!P5 STG.E.U8 desc[UR36][R4.64+0x20], R13 ;  /* 0x0000200d0400d986 */ /* 0x0007e2000c101124 */
[----:B------:R-:W-:Y:S05]  /*3040*/  @P2 BRA `(.L_x_74) ;  /* 0x00000000000c2947 */ /* 0x000fea0003800000 */
[----:B------:R-:W5:Y:S02]  /*3050*/  LDG.E.U8 R102, desc[UR36][R8.64+0x21] ;  /* 0x0000212408667981 */ /* 0x000f64000c1e1100 */
[----:B-----5:R-:W-:-:S05]  /*3060*/  PRMT R0, R102, 0x8880, RZ ;  /* 0x0000888066007816 */ /* 0x020fca00000000ff */
[----:B------:R-:W-:-:S07]  /*3070*/  IMAD R3, R0, R91, RZ ;  /* 0x0000005b00037224 */ /* 0x000fce00078e02ff */
.L_x_74:
[----:B------:R-:W-:Y:S05]  /*3080*/  BSYNC B1 ;  /* 0x0000000000017941 */ /* 0x000fea0003800000 */
.L_x_73:
        /* <DEDUP_REMOVED lines=11> */
.L_x_76:
[----:B------:R-:W-:Y:S05]  /*3140*/  BSYNC B1 ;  /* 0x0000000000017941 */ /* 0x000fea0003800000 */
.L_x_75:
[----:B---3--:R-:W-:Y:S01]  /*3150*/  @!P4 IMAD R13, R42, R90, R3 ;  /* 0x0000005a2a0dc224 */ /* 0x008fe200078e0203 */
[----:B------:R-:W-:Y:S04]  /*3160*/  BSSY B1, `(.L_x_77) ;  /* 0x0000006000017945 */ /* 0x000fe80003800000 */
[----:B------:R3:W-:Y:S01]  /*3170*/  @!P4 STG.E.U8 desc[UR36][R6.64+0x20], R13 ;  /* 0x0000200d0600c986 */ /* 0x0007e2000c101124 */
[----:B------:R-:W-:Y:S05]  /*3180*/  @P3 BRA `(.L_x_78) ;  /* 0x00000000000c3947 */ /* 0x000fea0003800000 */
[----:B------:R-:W5:Y:S02]  /*3190*/  LDG.E.U8 R102, desc[UR36][R10.64+0x21] ;  /* 0x000021240a667981 */ /* 0x000f64000c1e1100 */
[----:B-----5:R-:W-:-:S05]  /*31a0*/  PRMT R0, R102, 0x8880, RZ ;  /* 0x0000888066007816 */ /* 0x020fca00000000ff */
[----:B------:R-:W-:-:S07]  /*31b0*/  IMAD R3, R0, R91, RZ ;  /* 0x0000005b00037224 */ /* 0x000fce00078e02ff */
.L_x_78:
[----:B------:R-:W-:Y:S05]  /*31c0*/  BSYNC B1 ;  /* 0x0000000000017941 */ /* 0x000fea0003800000 */
.L_x_77:
[----:B------:R-:W-:Y:S01]  /*31d0*/  @!P3 IMAD R43, R43, R90, R3 ;  /* 0x0000005a2b2bb224 */ /* 0x000fe200078e0203 */
[----:B------:R-:W-:Y:S04]  /*31e0*/  BSSY B1, `(.L_x_79) ;  /* 0x0000006000017945 */ /* 0x000fe80003800000 */
[----:B------:R0:W-:Y:S01]  /*31f0*/  @!P3 STG.E.U8 desc[UR36][R6.64+0x21], R43 ;  /* 0x0000212b0600b986 */ /* 0x0001e2000c101124 */
[----:B------:R-:W-:Y:S05]  /*3200*/  @P5 BRA `(.L_x_80) ;  /* 0x00000000000c5947 */ /* 0x000fea0003800000 */
[----:B------:R-:W5:Y:S02]  /*3210*/  LDG.E.U8 R102, desc[UR36][R8.64+0x28] ;  /* 0x0000282408667981 */ /* 0x000f64000c1e1100 */
[----:B-----5:R-:W-:-:S05]  /*3220*/  PRMT R0, R102, 0x8880, RZ ;  /* 0x0000888066007816 */ /* 0x020fca00000000ff */
[----:B------:R-:W-:-:S07]  /*3230*/  IMAD R3, R0, R91, RZ ;  /* 0x0000005b00037224 */ /* 0x000fce00078e02ff */
.L_x_80:
[----:B------:R-:W-:Y:S05]  /*3240*/  BSYNC B1 ;  /* 0x0000000000017941 */ /* 0x000fea0003800000 */
.L_x_79:
[----:B---3--:R-:W-:Y:S01]  /*3250*/  @!P5 IMAD R13, R44, R90, R3 ;  /* 0x0000005a2c0dd224 */ /* 0x008fe200078e0203 */
[----:B------:R-:W-:Y:S04]  /*3260*/  BSSY B1, `(.L_x_81) ;  /* 0x0000006000017945 */ /* 0x000fe80003800000 */
[----:B------:R3:W-:Y:S01]  /*3270*/  @!P5 STG.E.U8 desc[UR36][R4.64+0x28], R13 ;  /* 0x0000280d0400d986 */ /* 0x0007e2000c101124 */
[----:B------:R-:W-:Y:S05]  /*3280*/  @P2 BRA `(.L_x_82) ;  /* 0x00000000000c2947 */ /* 0x000fea0003800000 */
[----:B------:R-:W5:Y:S02]  /*3290*/  LDG.E.U8 R102, desc[UR36][R8.64+0x29] ;  /* 0x0000292408667981 */ /* 0x000f64000c1e1100 */
[----:B-----5:R-:W-:-:S05]  /*32a0*/  PRMT R0, R102, 0x8880, RZ ;  /* 0x0000888066007816 */ /* 0x020fca00000000ff */
[----:B------:R-:W-:-:S07]  /*32b0*/  IMAD R3, R0, R91, RZ ;  /* 0x0000005b00037224 */ /* 0x000fce00078e02ff */
.L_x_82:
[----:B------:R-:W-:Y:S05]  /*32c0*/  BSYNC B1 ;  /* 0x0000000000017941 */ /* 0x000fea0003800000 */
.L_x_81:
        /* <DEDUP_REMOVED lines=11> */
.L_x_84:
[----:B------:R-:W-:Y:S05]  /*3380*/  BSYNC B1 ;  /* 0x0000000000017941 */ /* 0x000fea0003800000 */
.L_x_83:
[----:B---3--:R-:W-:Y:S01]  /*3390*/  @!P4 IMAD R13, R46, R90, R3 ;  /* 0x0000005a2e0dc224 */ /* 0x008fe200078e0203 */
[----:B------:R-:W-:Y:S04]  /*33a0*/  BSSY B1, `(.L_x_85) ;  /* 0x0000006000017945 */ /* 0x000fe80003800000 */
[----:B------:R3:W-:Y:S01]  /*33b0*/  @!P4 STG.E.U8 desc[UR36][R6.64+0x28], R13 ;  /* 0x0000280d0600c986 */ /* 0x0007e2000c101124 */
[----:B------:R-:W-:Y:S05]  /*33c0*/  @P3 BRA `(.L_x_86) ;  /* 0x00000000000c3947 */ /* 0x000fea0003800000 */
[----:B------:R-:W5:Y:S02]  /*33d0*/  LDG.E.U8 R102, desc[UR36][R10.64+0x29] ;  /* 0x000029240a667981 */ /* 0x000f64000c1e1100 */
[----:B-----5:R-:W-:-:S05]  /*33e0*/  PRMT R0, R102, 0x8880, RZ ;  /* 0x0000888066007816 */ /* 0x020fca00000000ff */
[----:B------:R-:W-:-:S07]  /*33f0*/  IMAD R3, R0, R91, RZ ;  /* 0x0000005b00037224 */ /* 0x000fce00078e02ff */
.L_x_86:
[----:B------:R-:W-:Y:S05]  /*3400*/  BSYNC B1 ;  /* 0x0000000000017941 */ /* 0x000fea0003800000 */
.L_x_85:
[----:B------:R-:W-:Y:S01]  /*3410*/  @!P3 IMAD R47, R47, R90, R3 ;  /* 0x0000005a2f2fb224 */ /* 0x000fe200078e0203 */
[----:B------:R-:W-:Y:S04]  /*3420*/  BSSY B1, `(.L_x_87) ;  /* 0x0000006000017945 */ /* 0x000fe80003800000 */
[----:B------:R0:W-:Y:S01]  /*3430*/  @!P3 STG.E.U8 desc[UR36][R6.64+0x29], R47 ;  /* 0x0000292f0600b986 */ /* 0x0001e2000c101124 */
[----:B------:R-:W-:Y:S05]  /*3440*/  @P5 BRA `(.L_x_88) ;  /* 0x00000000000c5947 */ /* 0x000fea0003800000 */
[----:B------:R-:W5:Y:S02]  /*3450*/  LDG.E.U8 R102, desc[UR36][R8.64+0x30] ;  /* 0x0000302408667981 */ /* 0x000f64000c1e1100 */
[----:B-----5:R-:W-:-:S05]  /*3460*/  PRMT R0, R102, 0x8880, RZ ;  /* 0x0000888066007816 */ /* 0x020fca00000000ff */
[----:B------:R-:W-:-:S07]  /*3470*/  IMAD R3, R0, R91, RZ ;  /* 0x0000005b00037224 */ /* 0x000fce00078e02ff */
.L_x_88:
[----:B------:R-:W-:Y:S05]  /*3480*/  BSYNC B1 ;  /* 0x0000000000017941 */ /* 0x000fea0003800000 */
.L_x_87:
[----:B---3--:R-:W-:Y:S01]  /*3490*/  @!P5 IMAD R13, R48, R90, R3 ;  /* 0x0000005a300dd224 */ /* 0x008fe200078e0203 */
[----:B------:R-:W-:Y:S04]  /*34a0*/  BSSY B1, `(.L_x_89) ;  /* 0x0000006000017945 */ /* 0x000fe80003800000 */
[----:B------:R3:W-:Y:S01]  /*34b0*/  @!P5 STG.E.U8 desc[UR36][R4.64+0x30], R13 ;  /* 0x0000300d0400d986 */ /* 0x0007e2000c101124 */
[----:B------:R-:W-:Y:S05]  /*34c0*/  @P2 BRA `(.L_x_90) ;  /* 0x00000000000c2947 */ /* 0x000fea0003800000 */
[----:B------:R-:W5:Y:S02]  /*34d0*/  LDG.E.U8 R102, desc[UR36][R8.64+0x31] ;  /* 0x0000312408667981 */ /* 0x000f64000c1e1100 */
[----:B-----5:R-:W-:-:S05]  /*34e0*/  PRMT R0, R102, 0x8880, RZ ;  /* 0x0000888066007816 */ /* 0x020fca00000000ff */
[----:B------:R-:W-:-:S07]  /*34f0*/  IMAD R3, R0, R91, RZ ;  /* 0x0000005b00037224 */ /* 0x000fce00078e02ff */
.L_x_90:
[----:B------:R-:W-:Y:S05]  /*3500*/  BSYNC B1 ;  /* 0x0000000000017941 */ /* 0x000fea0003800000 */
.L_x_89:
        /* <DEDUP_REMOVED lines=11> */
.L_x_92:
[----:B------:R-:W-:Y:S05]  /*35c0*/  BSYNC B1 ;  /* 0x0000000000017941 */ /* 0x000fea0003800000 */
.L_x_91:
[----:B---3--:R-:W-:Y:S01]  /*35d0*/  @!P4 IMAD R13, R50, R90, R3 ;  /* 0x0000005a320dc224 */ /* 0x008fe200078e0203 */
[----:B------:R-:W-:Y:S04]  /*35e0*/  BSSY B1, `(.L_x_93) ;  /* 0x0000006000017945 */ /* 0x000fe80003800000 */
[----:B------:R3:W-:Y:S01]  /*35f0*/  @!P4 STG.E.U8 desc[UR36][R6.64+0x30], R13 ;  /* 0x0000300d0600c986 */ /* 0x0007e2000c101124 */
[----:B------:R-:W-:Y:S05]  /*3600*/  @P3 BRA `(.L_x_94) ;  /* 0x00000000000c3947 */ /* 0x000fea0003800000 */
[----:B------:R-:W5:Y:S02]  /*3610*/  LDG.E.U8 R102, desc[UR36][R10.64+0x31] ;  /* 0x000031240a667981 */ /* 0x000f64000c1e1100 */
[----:B-----5:R-:W-:-:S05]  /*3620*/  PRMT R0, R102, 0x8880, RZ ;  /* 0x0000888066007816 */ /* 0x020fca00000000ff */
[----:B------:R-:W-:-:S07]  /*3630*/  IMAD R3, R0, R91, RZ ;  /* 0x0000005b00037224 */ /* 0x000fce00078e02ff */
.L_x_94:
[----:B------:R-:W-:Y:S05]  /*3640*/  BSYNC B1 ;  /* 0x0000000000017941 */ /* 0x000fea0003800000 */
.L_x_93:
[----:B------:R-:W-:Y:S01]  /*3650*/  @!P3 IMAD R51, R51, R90, R3 ;  /* 0x0000005a3333b224 */ /* 0x000fe200078e0203 */
[----:B------:R-:W-:Y:S04]  /*3660*/  BSSY B1, `(.L_x_95) ;  /* 0x0000006000017945 */ /* 0x000fe80003800000 */
[----:B------:R0:W-:Y:S01]  /*3670*/  @!P3 STG.E.U8 desc[UR36][R6.64+0x31], R51 ;  /* 0x000031330600b986 */ /* 0x0001e2000c101124 */
[----:B------:R-:W-:Y:S05]  /*3680*/  @P5 BRA `(.L_x_96) ;  /* 0x00000000000c5947 */ /* 0x000fea0003800000 */
[----:B------:R-:W5:Y:S02]  /*3690*/  LDG.E.U8 R102, desc[UR36][R8.64+0x38] ;  /* 0x0000382408667981 */ /* 0x000f64000c1e1100 */
[----:B-----5:R-:W-:-:S05]  /*36a0*/  PRMT R0, R102, 0x8880, RZ ;  /* 0x0000888066007816 */ /* 0x020fca00000000ff */
[----:B------:R-:W-:-:S07]  /*36b0*/  IMAD R3, R0, R91, RZ ;  /* 0x0000005b00037224 */ /* 0x000fce00078e02ff */
.L_x_96:
[----:B------:R-:W-:Y:S05]  /*36c0*/  BSYNC B1 ;  /* 0x0000000000017941 */ /* 0x000fea0003800000 */
.L_x_95:
[----:B---3--:R-:W-:Y:S01]  /*36d0*/  @!P5 IMAD R13, R52, R90, R3 ;  /* 0x0000005a340dd224 */ /* 0x008fe200078e0203 */
[----:B------:R-:W-:Y:S04]  /*36e0*/  BSSY B1, `(.L_x_97) ;  /* 0x0000006000017945 */ /* 0x000fe80003800000 */
[----:B------:R3:W-:Y:S01]  /*36f0*/  @!P5 STG.E.U8 desc[UR36][R4.64+0x38], R13 ;  /* 0x0000380d0400d986 */ /* 0x0007e2000c101124 */
[----:B------:R-:W-:Y:S05]  /*3700*/  @P2 BRA `(.L_x_98) ;  /* 0x00000000000c2947 */ /* 0x000fea0003800000 */
[----:B------:R-:W5:Y:S02]  /*3710*/  LDG.E.U8 R102, desc[UR36][R8.64+0x39] ;  /* 0x0000392408667981 */ /* 0x000f64000c1e1100 */
[----:B-----5:R-:W-:-:S05]  /*3720*/  PRMT R0, R102, 0x8880, RZ ;  /* 0x0000888066007816 */ /* 0x020fca00000000ff */
[----:B------:R-:W-:-:S07]  /*3730*/  IMAD R3, R0, R91, RZ ;  /* 0x0000005b00037224 */ /* 0x000fce00078e02ff */
.L_x_98:
[----:B------:R-:W-:Y:S05]  /*3740*/  BSYNC B1 ;  /* 0x0000000000017941 */ /* 0x000fea0003800000 */
.L_x_97:
        /* <DEDUP_REMOVED lines=11> */
.L_x_100:
[----:B------:R-:W-:Y:S05]  /*3800*/  BSYNC B1 ;  /* 0x0000000000017941 */ /* 0x000fea0003800000 */
.L_x_99:
[----:B---3--:R-:W-:Y:S01]  /*3810*/  @!P4 IMAD R13, R54, R90, R3 ;  /* 0x0000005a360dc224 */ /* 0x008fe200078e0203 */
[----:B------:R-:W-:Y:S04]  /*3820*/  BSSY B1, `(.L_x_101) ;  /* 0x0000006000017945 */ /* 0x000fe80003800000 */
[----:B------:R3:W-:Y:S01]  /*3830*/  @!P4 STG.E.U8 desc[UR36][R6.64+0x38], R13 ;  /* 0x0000380d0600c986 */ /* 0x0007e2000c101124 */
[----:B------:R-:W-:Y:S05]  /*3840*/  @P3 BRA `(.L_x_102) ;  /* 0x00000000000c3947 */ /* 0x000fea0003800000 */
[----:B------:R-:W5:Y:S02]  /*3850*/  LDG.E.U8 R102, desc[UR36][R10.64+0x39] ;  /* 0x000039240a667981 */ /* 0x000f64000c1e1100 */
[----:B-----5:R-:W-:-:S05]  /*3860*/  PRMT R0, R102, 0x8880, RZ ;  /* 0x0000888066007816 */ /* 0x020fca00000000ff */
[----:B------:R-:W-:-:S07]  /*3870*/  IMAD R3, R0, R91, RZ ;  /* 0x0000005b00037224 */ /* 0x000fce00078e02ff */
.L_x_102:
[----:B------:R-:W-:Y:S05]  /*3880*/  BSYNC B1 ;  /* 0x0000000000017941 */ /* 0x000fea0003800000 */
.L_x_101:
[----:B------:R-:W-:Y:S01]  /*3890*/  @!P3 IMAD R55, R55, R90, R3 ;  /* 0x0000005a3737b224 */ /* 0x000fe200078e0203 */
[----:B------:R-:W-:Y:S04]  /*38a0*/  BSSY B1, `(.L_x_103) ;  /* 0x0000006000017945 */ /* 0x000fe80003800000 */
[----:B------:R0:W-:Y:S01]  /*38b0*/  @!P3 STG.E.U8 desc[UR36][R6.64+0x39], R55 ;  /* 0x000039370600b986 */ /* 0x0001e2000c101124 */
[----:B------:R-:W-:Y:S05]  /*38c0*/  @P5 BRA `(.L_x_104) ;  /* 0x00000000000c5947 */ /* 0x000fea0003800000 */
[----:B------:R-:W5:Y:S02]  /*38d0*/  LDG.E.U8 R102, desc[UR36][R8.64+0x40] ;  /* 0x0000402408667981 */ /* 0x000f64000c1e1100 */
[----:B-----5:R-:W-:-:S05]  /*38e0*/  PRMT R0, R102, 0x8880, RZ ;  /* 0x0000888066007816 */ /* 0x020fca00000000ff */
[----:B------:R-:W-:-:S07]  /*38f0*/  IMAD R3, R0, R91, RZ ;  /* 0x0000005b00037224 */ /* 0x000fce00078e02ff */
.L_x_104:
[----:B------:R-:W-:Y:S05]  /*3900*/  BSYNC B1 ;  /* 0x0000000000017941 */ /* 0x000fea0003800000 */
.L_x_103:
[----:B---3--:R-:W-:Y:S01]  /*3910*/  @!P5 IMAD R13, R56, R90, R3 ;  /* 0x0000005a380dd224 */ /* 0x008fe200078e0203 */
[----:B------:R-:W-:Y:S04]  /*3920*/  BSSY B1, `(.L_x_105) ;  /* 0x0000006000017945 */ /* 0x000fe80003800000 */
[----:B------:R3:W-:Y:S01]  /*3930*/  @!P5 STG.E.U8 desc[UR36][R4.64+0x40], R13 ;  /* 0x0000400d0400d986 */ /* 0x0007e2000c101124 */
[----:B------:R-:W-:Y:S05]  /*3940*/  @P2 BRA `(.L_x_106) ;  /* 0x00000000000c2947 */ /* 0x000fea0003800000 */
[----:B------:R-:W5:Y:S02]  /*3950*/  LDG.E.U8 R102, desc[UR36][R8.64+0x41] ;  /* 0x0000412408667981 */ /* 0x000f64000c1e1100 */
[----:B-----5:R-:W-:-:S05]  /*3960*/  PRMT R0, R102, 0x8880, RZ ;  /* 0x0000888066007816 */ /* 0x020fca00000000ff */
[----:B------:R-:W-:-:S07]  /*3970*/  IMAD R3, R0, R91, RZ ;  /* 0x0000005b00037224 */ /* 0x000fce00078e02ff */
.L_x_106:
[----:B------:R-:W-:Y:S05]  /*3980*/  BSYNC B1 ;  /* 0x0000000000017941 */ /* 0x000fea0003800000 */
.L_x_105:
        /* <DEDUP_REMOVED lines=11> */
.L_x_108:
[----:B------:R-:W-:Y:S05]  /*3a40*/  BSYNC B1 ;  /* 0x0000000000017941 */ /* 0x000fea0003800000 */
.L_x_107:
[----:B---3--:R-:W-:Y:S01]  /*3a50*/  @!P4 IMAD R13, R58, R90, R3 ;  /* 0x0000005a3a0dc224 */ /* 0x008fe200078e0203 */
[----:B------:R-:W-:Y:S04]  /*3a60*/  BSSY B1, `(.L_x_109) ;  /* 0x0000006000017945 */ /* 0x000fe80003800000 */
[----:B------:R3:W-:Y:S01]  /*3a70*/  @!P4 STG.E.U8 desc[UR36][R6.64+0x40], R13 ;  /* 0x0000400d0600c986 */ /* 0x0007e2000c101124 */
[----:B------:R-:W-:Y:S05]  /*3a80*/  @P3 BRA `(.L_x_110) ;  /* 0x00000000000c3947 */ /* 0x000fea0003800000 */
[----:B------:R-:W5:Y:S02]  /*3a90*/  LDG.E.U8 R102, desc[UR36][R10.64+0x41] ;  /* 0x000041240a667981 */ /* 0x000f64000c1e1100 */
[----:B-----5:R-:W-:-:S05]  /*3aa0*/  PRMT R0, R102, 0x8880, RZ ;  /* 0x0000888066007816 */ /* 0x020fca00000000ff */
[----:B------:R-:W-:-:S07]  /*3ab0*/  IMAD R3, R0, R91, RZ ;  /* 0x0000005b00037224 */ /* 0x000fce00078e02ff */
.L_x_110:
[----:B------:R-:W-:Y:S05]  /*3ac0*/  BSYNC B1 ;  /* 0x0000000000017941 */ /* 0x000fea0003800000 */
.L_x_109:
[----:B------:R-:W-:Y:S01]  /*3ad0*/  @!P3 IMAD R59, R59, R90, R3 ;  /* 0x0000005a3b3bb224 */ /* 0x000fe200078e0203 */
[----:B------:R-:W-:Y:S04]  /*3ae0*/  BSSY B1, `(.L_x_111) ;  /* 0x0000006000017945 */ /* 0x000fe80003800000 */
[----:B------:R0:W-:Y:S01]  /*3af0*/  @!P3 STG.E.U8 desc[UR36][R6.64+0x41], R59 ;  /* 0x0000413b0600b986 */ /* 0x0001e2000c101124 */
[----:B------:R-:W-:Y:S05]  /*3b00*/  @P5 BRA `(.L_x_112) ;  /* 0x00000000000c5947 */ /* 0x000fea0003800000 */
[----:B------:R-:W5:Y:S02]  /*3b10*/  LDG.E.U8 R102, desc[UR36][R8.64+0x48] ;  /* 0x0000482408667981 */ /* 0x000f64000c1e1100 */
[----:B-----5:R-:W-:-:S05]  /*3b20*/  PRMT R0, R102, 0x8880, RZ ;  /* 0x0000888066007816 */ /* 0x020fca00000000ff */
[----:B------:R-:W-:-:S07]  /*3b30*/  IMAD R3, R0, R91, RZ ;  /* 0x0000005b00037224 */ /* 0x000fce00078e02ff */
.L_x_112:
[----:B------:R-:W-:Y:S05]  /*3b40*/  BSYNC B1 ;  /* 0x0000000000017941 */ /* 0x000fea0003800000 */
.L_x_111:
[----:B---3--:R-:W-:Y:S01]  /*3b50*/  @!P5 IMAD R13, R60, R90, R3 ;  /* 0x0000005a3c0dd224 */ /* 0x008fe200078e0203 */
[----:B------:R-:W-:Y:S04]  /*3b60*/  BSSY B1, `(.L_x_113) ;  /* 0x0000006000017945 */ /* 0x000fe80003800000 */
[----:B------:R3:W-:Y:S01]  /*3b70*/  @!P5 STG.E.U8 desc[UR36][R4.64+0x48], R13 ;  /* 0x0000480d0400d986 */ /* 0x0007e2000c101124 */
[----:B------:R-:W-:Y:S05]  /*3b80*/  @P2 BRA `(.L_x_114) ;  /* 0x00000000000c2947 */ /* 0x000fea0003800000 */
[----:B------:R-:W5:Y:S02]  /*3b90*/  LDG.E.U8 R102, desc[UR36][R8.64+0x49] ;  /* 0x0000492408667981 */ /* 0x000f64000c1e1100 */
[----:B-----5:R-:W-:-:S05]  /*3ba0*/  PRMT R0, R102, 0x8880, RZ ;  /* 0x0000888066007816 */ /* 0x020fca00000000ff */
[----:B------:R-:W-:-:S07]  /*3bb0*/  IMAD R3, R0, R91, RZ ;  /* 0x0000005b00037224 */ /* 0x000fce00078e02ff */
.L_x_114:
[----:B------:R-:W-:Y:S05]  /*3bc0*/  BSYNC B1 ;  /* 0x0000000000017941 */ /* 0x000fea0003800000 */
.L_x_113:
        /* <DEDUP_REMOVED lines=11> */
.L_x_116:
[----:B------:R-:W-:Y:S05]  /*3c80*/  BSYNC B1 ;  /* 0x0000000000017941 */ /* 0x000fea0003800000 */
.L_x_115:
[----:B---3--:R-:W-:Y:S01]  /*3c90*/  @!P4 IMAD R13, R62, R90, R3 ;  /* 0x0000005a3e0dc224 */ /* 0x008fe200078e0203 */
[----:B------:R-:W-:Y:S04]  /*3ca0*/  BSSY B1, `(.L_x_117) ;  /* 0x0000006000017945 */ /* 0x000fe80003800000 */
[----:B------:R3:W-:Y:S01]  /*3cb0*/  @!P4 STG.E.U8 desc[UR36][R6.64+0x48], R13 ;  /* 0x0000480d0600c986 */ /* 0x0007e2000c101124 */
[----:B------:R-:W-:Y:S05]  /*3cc0*/  @P3 BRA `(.L_x_118) ;  /* 0x00000000000c3947 */ /* 0x000fea0003800000 */
[----:B------:R-:W5:Y:S02]  /*3cd0*/  LDG.E.U8 R102, desc[UR36][R10.64+0x49] ;  /* 0x000049240a667981 */ /* 0x000f64000c1e1100 */
[----:B-----5:R-:W-:-:S05]  /*3ce0*/  PRMT R0, R102, 0x8880, RZ ;  /* 0x0000888066007816 */ /* 0x020fca00000000ff */
[----:B------:R-:W-:-:S07]  /*3cf0*/  IMAD R3, R0, R91, RZ ;  /* 0x0000005b00037224 */ /* 0x000fce00078e02ff */
.L_x_118:
[----:B------:R-:W-:Y:S05]  /*3d00*/  BSYNC B1 ;  /* 0x0000000000017941 */ /* 0x000fea0003800000 */
.L_x_117:
[----:B------:R-:W-:Y:S01]  /*3d10*/  @!P3 IMAD R63, R63, R90, R3 ;  /* 0x0000005a3f3fb224 */ /* 0x000fe200078e0203 */
[----:B------:R-:W-:Y:S04]  /*3d20*/  BSSY B1, `(.L_x_119) ;  /* 0x0000006000017945 */ /* 0x000fe80003800000 */
[----:B------:R0:W-:Y:S01]  /*3d30*/  @!P3 STG.E.U8 desc[UR36][R6.64+0x49], R63 ;  /* 0x0000493f0600b986 */ /* 0x0001e2000c101124 */
[----:B------:R-:W-:Y:S05]  /*3d40*/  @P5 BRA `(.L_x_120) ;  /* 0x00000000000c5947 */ /* 0x000fea0003800000 */
[----:B------:R-:W5:Y:S02]  /*3d50*/  LDG.E.U8 R102, desc[UR36][R8.64+0x50] ;  /* 0x0000502408667981 */ /* 0x000f64000c1e1100 */
[----:B-----5:R-:W-:-:S05]  /*3d60*/  PRMT R0, R102, 0x8880, RZ ;  /* 0x0000888066007816 */ /* 0x020fca00000000ff */
[----:B------:R-:W-:-:S07]  /*3d70*/  IMAD R3, R0, R91, RZ ;  /* 0x0000005b00037224 */ /* 0x000fce00078e02ff */
.L_x_120:
[----:B------:R-:W-:Y:S05]  /*3d80*/  BSYNC B1 ;  /* 0x0000000000017941 */ /* 0x000fea0003800000 */
.L_x_119:
[----:B---3--:R-:W-:Y:S01]  /*3d90*/  @!P5 IMAD R13, R64, R90, R3 ;  /* 0x0000005a400dd224 */ /* 0x008fe200078e0203 */
[----:B------:R-:W-:Y:S04]  /*3da0*/  BSSY B1, `(.L_x_121) ;  /* 0x0000006000017945 */ /* 0x000fe80003800000 */
[----:B------:R3:W-:Y:S01]  /*3db0*/  @!P5 STG.E.U8 desc[UR36][R4.64+0x50], R13 ;  /* 0x0000500d0400d986 */ /* 0x0007e2000c101124 */
[----:B------:R-:W-:Y:S05]  /*3dc0*/  @P2 BRA `(.L_x_122) ;  /* 0x00000000000c2947 */ /* 0x000fea0003800000 */
[----:B------:R-:W5:Y:S02]  /*3dd0*/  LDG.E.U8 R102, desc[UR36][R8.64+0x51] ;  /* 0x0000512408667981 */ /* 0x000f64000c1e1100 */
[----:B-----5:R-:W-:-:S05]  /*3de0*/  PRMT R0, R102, 0x8880, RZ ;  /* 0x0000888066007816 */ /* 0x020fca00000000ff */
[----:B------:R-:W-:-:S07]  /*3df0*/  IMAD R3, R0, R91, RZ ;  /* 0x0000005b00037224 */ /* 0x000fce00078e02ff */
.L_x_122:
[----:B------:R-:W-:Y:S05]  /*3e00*/  BSYNC B1 ;  /* 0x0000000000017941 */ /* 0x000fea0003800000 */
.L_x_121:
        /* <DEDUP_REMOVED lines=11> */
.L_x_124:
[----:B------:R-:W-:Y:S05]  /*3ec0*/  BSYNC B1 ;  /* 0x0000000000017941 */ /* 0x000fea0003800000 */
.L_x_123:
[----:B---3--:R-:W-:Y:S01]  /*3ed0*/  @!P4 IMAD R13, R66, R90, R3 ;  /* 0x0000005a420dc224 */ /* 0x008fe200078e0203 */
[----:B------:R-:W-:Y:S04]  /*3ee0*/  BSSY B1, `(.L_x_125) ;  /* 0x0000006000017945 */ /* 0x000fe80003800000 */
[----:B------:R3:W-:Y:S01]  /*3ef0*/  @!P4 STG.E.U8 desc[UR36][R6.64+0x50], R13 ;  /* 0x0000500d0600c986 */ /* 0x0007e2000c101124 */
[----:B------:R-:W-:Y:S05]  /*3f00*/  @P3 BRA `(.L_x_126) ;  /* 0x00000000000c3947 */ /* 0x000fea0003800000 */
[----:B------:R-:W5:Y:S02]  /*3f10*/  LDG.E.U8 R102, desc[UR36][R10.64+0x51] ;  /* 0x000051240a667981 */ /* 0x000f64000c1e1100 */
[----:B-----5:R-:W-:-:S05]  /*3f20*/  PRMT R0, R102, 0x8880, RZ ;  /* 0x0000888066007816 */ /* 0x020fca00000000ff */
[----:B------:R-:W-:-:S07]  /*3f30*/  IMAD R3, R0, R91, RZ ;  /* 0x0000005b00037224 */ /* 0x000fce00078e02ff */
.L_x_126:
[----:B------:R-:W-:Y:S05]  /*3f40*/  BSYNC B1 ;  /* 0x0000000000017941 */ /* 0x000fea0003800000 */
.L_x_125:
[----:B------:R-:W-:Y:S01]  /*3f50*/  @!P3 IMAD R67, R67, R90, R3 ;  /* 0x0000005a4343b224 */ /* 0x000fe200078e0203 */
[----:B------:R-:W-:Y:S04]  /*3f60*/  BSSY B1, `(.L_x_127) ;  /* 0x0000006000017945 */ /* 0x000fe80003800000 */
[----:B------:R0:W-:Y:S01]  /*3f70*/  @!P3 STG.E.U8 desc[UR36][R6.64+0x51], R67 ;  /* 0x000051430600b986 */ /* 0x0001e2000c101124 */
[----:B------:R-:W-:Y:S05]  /*3f80*/  @P5 BRA `(.L_x_128) ;  /* 0x00000000000c5947 */ /* 0x000fea0003800000 */
[----:B------:R-:W5:Y:S02]  /*3f90*/  LDG.E.U8 R102, desc[UR36][R8.64+0x58] ;  /* 0x0000582408667981 */ /* 0x000f64000c1e1100 */
[----:B-----5:R-:W-:-:S05]  /*3fa0*/  PRMT R0, R102, 0x8880, RZ ;  /* 0x0000888066007816 */ /* 0x020fca00000000ff */
[----:B------:R-:W-:-:S07]  /*3fb0*/  IMAD R3, R0, R91, RZ ;  /* 0x0000005b00037224 */ /* 0x000fce00078e02ff */
.L_x_128:
[----:B------:R-:W-:Y:S05]  /*3fc0*/  BSYNC B1 ;  /* 0x0000000000017941 */ /* 0x000fea0003800000 */
.L_x_127:
[----:B---3--:R-:W-:Y:S01]  /*3fd0*/  @!P5 IMAD R13, R68, R90, R3 ;  /* 0x0000005a440dd224 */ /* 0x008fe200078e0203 */
[----:B------:R-:W-:Y:S04]  /*3fe0*/  BSSY B1, `(.L_x_129) ;  /* 0x0000006000017945 */ /* 0x000fe80003800000 */
[----:B------:R3:W-:Y:S01]  /*3ff0*/  @!P5 STG.E.U8 desc[UR36][R4.64+0x58], R13 ;  /* 0x0000580d0400d986 */ /* 0x0007e2000c101124 */
[----:B------:R-:W-:Y:S05]  /*4000*/  @P2 BRA `(.L_x_130) ;  /* 0x00000000000c2947 */ /* 0x000fea0003800000 */
[----:B------:R-:W5:Y:S02]  /*4010*/  LDG.E.U8 R102, desc[UR36][R8.64+0x59] ;  /* 0x0000592408667981 */ /* 0x000f64000c1e1100 */
[----:B-----5:R-:W-:-:S05]  /*4020*/  PRMT R0, R102, 0x8880, RZ ;  /* 0x0000888066007816 */ /* 0x020fca00000000ff */
[----:B------:R-:W-:-:S07]  /*4030*/  IMAD R3, R0, R91, RZ ;  /* 0x0000005b00037224 */ /* 0x000fce00078e02ff */
.L_x_130:
[----:B------:R-:W-:Y:S05]  /*4040*/  BSYNC B1 ;  /* 0x0000000000017941 */ /* 0x000fea0003800000 */
.L_x_129:
        /* <DEDUP_REMOVED lines=11> */
.L_x_132:
[----:B------:R-:W-:Y:S05]  /*4100*/  BSYNC B1 ;  /* 0x0000000000017941 */ /* 0x000fea0003800000 */
.L_x_131:
[----:B---3--:R-:W-:Y:S01]  /*4110*/  @!P4 IMAD R13, R70, R90, R3 ;  /* 0x0000005a460dc224 */ /* 0x008fe200078e0203 */
[----:B------:R-:W-:Y:S04]  /*4120*/  BSSY B1, `(.L_x_133) ;  /* 0x0000006000017945 */ /* 0x000fe80003800000 */
[----:B------:R3:W-:Y:S01]  /*4130*/  @!P4 STG.E.U8 desc[UR36][R6.64+0x58], R13 ;  /* 0x0000580d0600c986 */ /* 0x0007e2000c101124 */
[----:B------:R-:W-:Y:S05]  /*4140*/  @P3 BRA `(.L_x_134) ;  /* 0x00000000000c3947 */ /* 0x000fea0003800000 */
[----:B------:R-:W5:Y:S02]  /*4150*/  LDG.E.U8 R102, desc[UR36][R10.64+0x59] ;  /* 0x000059240a667981 */ /* 0x000f64000c1e1100 */
[----:B-----5:R-:W-:-:S05]  /*4160*/  PRMT R0, R102, 0x8880, RZ ;  /* 0x0000888066007816 */ /* 0x020fca00000000ff */
[----:B------:R-:W-:-:S07]  /*4170*/  IMAD R3, R0, R91, RZ ;  /* 0x0000005b00037224 */ /* 0x000fce00078e02ff */
.L_x_134:
[----:B------:R-:W-:Y:S05]  /*4180*/  BSYNC B1 ;  /* 0x0000000000017941 */ /* 0x000fea0003800000 */
.L_x_133:
[----:B------:R-:W-:Y:S01]  /*4190*/  @!P3 IMAD R71, R71, R90, R3 ;  /* 0x0000005a4747b224 */ /* 0x000fe200078e0203 */
[----:B------:R-:W-:Y:S04]  /*41a0*/  BSSY B1, `(.L_x_135) ;  /* 0x0000006000017945 */ /* 0x000fe80003800000 */
[----:B------:R0:W-:Y:S01]  /*41b0*/  @!P3 STG.E.U8 desc[UR36][R6.64+0x59], R71 ;  /* 0x000059470600b986 */ /* 0x0001e2000c101124 */
[----:B------:R-:W-:Y:S05]  /*41c0*/  @P5 BRA `(.L_x_136) ;  /* 0x00000000000c5947 */ /* 0x000fea0003800000 */
[----:B------:R-:W5:Y:S02]  /*41d0*/  LDG.E.U8 R102, desc[UR36][R8.64+0x60] ;  /* 0x0000602408667981 */ /* 0x000f64000c1e1100 */
[----:B-----5:R-:W-:-:S05]  /*41e0*/  PRMT R0, R102, 0x8880, RZ ;  /* 0x0000888066007816 */ /* 0x020fca00000000ff */
[----:B------:R-:W-:-:S07]  /*41f0*/  IMAD R3, R0, R91, RZ ;  /* 0x0000005b00037224 */ /* 0x000fce00078e02ff */
.L_x_136:
[----:B------:R-:W-:Y:S05]  /*4200*/  BSYNC B1 ;  /* 0x0000000000017941 */ /* 0x000fea0003800000 */
.L_x_135:
[----:B---3--:R-:W-:Y:S01]  /*4210*/  @!P5 IMAD R13, R72, R90, R3 ;  /* 0x0000005a480dd224 */ /* 0x008fe200078e0203 */
[----:B------:R-:W-:Y:S04]  /*4220*/  BSSY B1, `(.L_x_137) ;  /* 0x0000006000017945 */ /* 0x000fe80003800000 */
[----:B------:R3:W-:Y:S01]  /*4230*/  @!P5 STG.E.U8 desc[UR36][R4.64+0x60], R13 ;  /* 0x0000600d0400d986 */ /* 0x0007e2000c101124 */
[----:B------:R-:W-:Y:S05]  /*4240*/  @P2 BRA `(.L_x_138) ;  /* 0x00000000000c2947 */ /* 0x000fea0003800000 */
[----:B------:R-:W5:Y:S02]  /*4250*/  LDG.E.U8 R102, desc[UR36][R8.64+0x61] ;  /* 0x0000612408667981 */ /* 0x000f64000c1e1100 */
[----:B-----5:R-:W-:-:S05]  /*4260*/  PRMT R0, R102, 0x8880, RZ ;  /* 0x0000888066007816 */ /* 0x020fca00000000ff */
[----:B------:R-:W-:-:S07]  /*4270*/  IMAD R3, R0, R91, RZ ;  /* 0x0000005b00037224 */ /* 0x000fce00078e02ff */
.L_x_138:
[----:B------:R-:W-:Y:S05]  /*4280*/  BSYNC B1 ;  /* 0x0000000000017941 */ /* 0x000fea0003800000 */
.L_x_137:
        /* <DEDUP_REMOVED lines=11> */
.L_x_140:
[----:B------:R-:W-:Y:S05]  /*4340*/  BSYNC B1 ;  /* 0x0000000000017941 */ /* 0x000fea0003800000 */
.L_x_139:
[----:B---3--:R-:W-:Y:S01]  /*4350*/  @!P4 IMAD R13, R74, R90, R3 ;  /* 0x0000005a4a0dc224 */ /* 0x008fe200078e0203 */
[----:B------:R-:W-:Y:S04]  /*4360*/  BSSY B1, `(.L_x_141) ;  /* 0x0000006000017945 */ /* 0x000fe80003800000 */
[----:B------:R3:W-:Y:S01]  /*4370*/  @!P4 STG.E.U8 desc[UR36][R6.64+0x60], R13 ;  /* 0x0000600d0600c986 */ /* 0x0007e2000c101124 */
[----:B------:R-:W-:Y:S05]  /*4380*/  @P3 BRA `(.L_x_142) ;  /* 0x00000000000c3947 */ /* 0x000fea0003800000 */
[----:B------:R-:W5:Y:S02]  /*4390*/  LDG.E.U8 R102, desc[UR36][R10.64+0x61] ;  /* 0x000061240a667981 */ /* 0x000f64000c1e1100 */
[----:B-----5:R-:W-:-:S05]  /*43a0*/  PRMT R0, R102, 0x8880, RZ ;  /* 0x0000888066007816 */ /* 0x020fca00000000ff */
[----:B------:R-:W-:-:S07]  /*43b0*/  IMAD R3, R0, R91, RZ ;  /* 0x0000005b00037224 */ /* 0x000fce00078e02ff */
.L_x_142:
[----:B------:R-:W-:Y:S05]  /*43c0*/  BSYNC B1 ;  /* 0x0000000000017941 */ /* 0x000fea0003800000 */
.L_x_141:
[----:B------:R-:W-:Y:S01]  /*43d0*/  @!P3 IMAD R75, R75, R90, R3 ;  /* 0x0000005a4b4bb224 */ /* 0x000fe200078e0203 */
[----:B------:R-:W-:Y:S04]  /*43e0*/  BSSY B1, `(.L_x_143) ;  /* 0x0000006000017945 */ /* 0x000fe80003800000 */
[----:B------:R0:W-:Y:S01]  /*43f0*/  @!P3 STG.E.U8 desc[UR36][R6.64+0x61], R75 ;  /* 0x0000614b0600b986 */ /* 0x0001e2000c101124 */
[----:B------:R-:W-:Y:S05]  /*4400*/  @P5 BRA `(.L_x_144) ;  /* 0x00000000000c5947 */ /* 0x000fea0003800000 */
[----:B------:R-:W5:Y:S02]  /*4410*/  LDG.E.U8 R102, desc[UR36][R8.64+0x68] ;  /* 0x0000682408667981 */ /* 0x000f64000c1e1100 */
[----:B-----5:R-:W-:-:S05]  /*4420*/  PRMT R0, R102, 0x8880, RZ ;  /* 0x0000888066007816 */ /* 0x020fca00000000ff */
[----:B------:R-:W-:-:S07]  /*4430*/  IMAD R3, R0, R91, RZ ;  /* 0x0000005b00037224 */ /* 0x000fce00078e02ff */
.L_x_144:
[----:B------:R-:W-:Y:S05]  /*4440*/  BSYNC B1 ;  /* 0x0000000000017941 */ /* 0x000fea0003800000 */
.L_x_143:
[----:B---3--:R-:W-:Y:S01]  /*4450*/  @!P5 IMAD R13, R76, R90, R3 ;  /* 0x0000005a4c0dd224 */ /* 0x008fe200078e0203 */
[----:B------:R-:W-:Y:S04]  /*4460*/  BSSY B1, `(.L_x_145) ;  /* 0x0000006000017945 */ /* 0x000fe80003800000 */
[----:B------:R3:W-:Y:S01]  /*4470*/  @!P5 STG.E.U8 desc[UR36][R4.64+0x68], R13 ;  /* 0x0000680d0400d986 */ /* 0x0007e2000c101124 */
[----:B------:R-:W-:Y:S05]  /*4480*/  @P2 BRA `(.L_x_146) ;  /* 0x00000000000c2947 */ /* 0x000fea0003800000 */
[----:B------:R-:W5:Y:S02]  /*4490*/  LDG.E.U8 R102, desc[UR36][R8.64+0x69] ;  /* 0x0000692408667981 */ /* 0x000f64000c1e1100 */
[----:B-----5:R-:W-:-:S05]  /*44a0*/  PRMT R0, R102, 0x8880, RZ ;  /* 0x0000888066007816 */ /* 0x020fca00000000ff */
[----:B------:R-:W-:-:S07]  /*44b0*/  IMAD R3, R0, R91, RZ ;  /* 0x0000005b00037224 */ /* 0x000fce00078e02ff */
.L_x_146:
[----:B------:R-:W-:Y:S05]  /*44c0*/  BSYNC B1 ;  /* 0x0000000000017941 */ /* 0x000fea0003800000 */
.L_x_145:
        /* <DEDUP_REMOVED lines=11> */
.L_x_148:
[----:B------:R-:W-:Y:S05]  /*4580*/  BSYNC B1 ;  /* 0x0000000000017941 */ /* 0x000fea0003800000 */
.L_x_147:
[----:B---3--:R-:W-:Y:S01]  /*4590*/  @!P4 IMAD R13, R78, R90, R3 ;  /* 0x0000005a4e0dc224 */ /* 0x008fe200078e0203 */
[----:B------:R-:W-:Y:S04]  /*45a0*/  BSSY B1, `(.L_x_149) ;  /* 0x0000006000017945 */ /* 0x000fe80003800000 */
[----:B------:R3:W-:Y:S01]  /*45b0*/  @!P4 STG.E.U8 desc[UR36][R6.64+0x68], R13 ;  /* 0x0000680d0600c986 */ /* 0x0007e2000c101124 */
[----:B------:R-:W-:Y:S05]  /*45c0*/  @P3 BRA `(.L_x_150) ;  /* 0x00000000000c3947 */ /* 0x000fea0003800000 */
[----:B------:R-:W5:Y:S02]  /*45d0*/  LDG.E.U8 R102, desc[UR36][R10.64+0x69] ;  /* 0x000069240a667981 */ /* 0x000f64000c1e1100 */
[----:B-----5:R-:W-:-:S05]  /*45e0*/  PRMT R0, R102, 0x8880, RZ ;  /* 0x0000888066007816 */ /* 0x020fca00000000ff */
[----:B------:R-:W-:-:S07]  /*45f0*/  IMAD R3, R0, R91, RZ ;  /* 0x0000005b00037224 */ /* 0x000fce00078e02ff */
.L_x_150:
[----:B------:R-:W-:Y:S05]  /*4600*/  BSYNC B1 ;  /* 0x0000000000017941 */ /* 0x000fea0003800000 */
.L_x_149:
[----:B------:R-:W-:Y:S01]  /*4610*/  @!P3 IMAD R79, R79, R90, R3 ;  /* 0x0000005a4f4fb224 */ /* 0x000fe200078e0203 */
[----:B------:R-:W-:Y:S04]  /*4620*/  BSSY B1, `(.L_x_151) ;  /* 0x0000006000017945 */ /* 0x000fe80003800000 */
[----:B------:R0:W-:Y:S01]  /*4630*/  @!P3 STG.E.U8 desc[UR36][R6.64+0x69], R79 ;  /* 0x0000694f0600b986 */ /* 0x0001e2000c101124 */
[----:B------:R-:W-:Y:S05]  /*4640*/  @P5 BRA `(.L_x_152) ;  /* 0x00000000000c5947 */ /* 0x000fea0003800000 */
[----:B------:R-:W5:Y:S02]  /*4650*/  LDG.E.U8 R102, desc[UR36][R8.64+0x70] ;  /* 0x0000702408667981 */ /* 0x000f64000c1e1100 */
[----:B-----5:R-:W-:-:S05]  /*4660*/  PRMT R0, R102, 0x8880, RZ ;  /* 0x0000888066007816 */ /* 0x020fca00000000ff */
[----:B------:R-:W-:-:S07]  /*4670*/  IMAD R3, R0, R91, RZ ;  /* 0x0000005b00037224 */ /* 0x000fce00078e02ff */
.L_x_152:
[----:B------:R-:W-:Y:S05]  /*4680*/  BSYNC B1 ;  /* 0x0000000000017941 */ /* 0x000fea0003800000 */
.L_x_151:
[----:B---3--:R-:W-:Y:S01]  /*4690*/  @!P5 IMAD R13, R80, R90, R3 ;  /* 0x0000005a500dd224 */ /* 0x008fe200078e0203 */
[----:B------:R-:W-:Y:S04]  /*46a0*/  BSSY B1, `(.L_x_153) ;  /* 0x0000006000017945 */ /* 0x000fe80003800000 */
[----:B------:R3:W-:Y:S01]  /*46b0*/  @!P5 STG.E.U8 desc[UR36][R4.64+0x70], R13 ;  /* 0x0000700d0400d986 */ /* 0x0007e2000c101124 */
[----:B------:R-:W-:Y:S05]  /*46c0*/  @P2 BRA `(.L_x_154) ;  /* 0x00000000000c2947 */ /* 0x000fea0003800000 */
[----:B------:R-:W5:Y:S02]  /*46d0*/  LDG.E.U8 R102, desc[UR36][R8.64+0x71] ;  /* 0x0000712408667981 */ /* 0x000f64000c1e1100 */
[----:B-----5:R-:W-:-:S05]  /*46e0*/  PRMT R0, R102, 0x8880, RZ ;  /* 0x0000888066007816 */ /* 0x020fca00000000ff */
[----:B------:R-:W-:-:S07]  /*46f0*/  IMAD R3, R0, R91, RZ ;  /* 0x0000005b00037224 */ /* 0x000fce00078e02ff */
.L_x_154:
[----:B------:R-:W-:Y:S05]  /*4700*/  BSYNC B1 ;  /* 0x0000000000017941 */ /* 0x000fea0003800000 */
.L_x_153:
[----:B------:R-:W-:Y:S01]  /*4710*/  ISETP.LT.OR P4, PT, R19, 0x71, !P0 ;  /* 0x000000711300780c */ /* 0x000fe20004781670 */
[----:B------:R-:W-:Y:S01]  /*4720*/  @!P2 IMAD R81, R81, R90, R3 ;  /* 0x0000005a5151a224 */ /* 0x000fe200078e0203 */
[----:B------:R-:W-:Y:S01]  /*4730*/  BSSY B1, `(.L_x_155) ;  /* 0x000000a000017945 */ /* 0x000fe20003800000 */
[C---:B------:R-:W-:Y:S02]  /*4740*/  ISETP.LT.OR P3, PT, R19.reuse, 0x72, !P0 ;  /* 0x000000721300780c */ /* 0x040fe40004761670 */
[C---:B------:R-:W-:Y:S01]  /*4750*/  ISETP.LT.OR P5, PT, R19.reuse, 0x79, !P0 ;  /* 0x000000791300780c */ /* 0x040fe200047a1670 */
[----:B------:R0:W-:Y:S01]  /*4760*/  @!P2 STG.E.U8 desc[UR36][R4.64+0x71], R81 ;  /* 0x000071510400a986 */ /* 0x0001e2000c101124 */
[C---:B------:R-:W-:Y:S02]  /*4770*/  ISETP.LT.OR P2, PT, R19.reuse, 0x79, !P1 ;  /* 0x000000791300780c */ /* 0x040fe40004f41670 */
[----:B------:R-:W-:-:S04]  /*4780*/  ISETP.LT.OR P1, PT, R19, 0x7a, !P1 ;  /* 0x0000007a1300780c */ /* 0x000fc80004f21670 */
[----:B------:R-:W-:Y:S09]  /*4790*/  @P4 BRA `(.L_x_156) ;  /* 0x00000000000c4947 */ /* 0x000ff20003800000 */
[----:B------:R-:W5:Y:S02]  /*47a0*/  LDG.E.U8 R102, desc[UR36][R10.64+0x70] ;  /* 0x000070240a667981 */ /* 0x000f64000c1e1100 */
[----:B-----5:R-:W-:-:S05]  /*47b0*/  PRMT R0, R102, 0x8880, RZ ;  /* 0x0000888066007816 */ /* 0x020fca00000000ff */
[----:B------:R-:W-:-:S07]  /*47c0*/  IMAD R3, R0, R91, RZ ;  /* 0x0000005b00037224 */ /* 0x000fce00078e02ff */
.L_x_156:
[----:B------:R-:W-:Y:S05]  /*47d0*/  BSYNC B1 ;  /* 0x0000000000017941 */ /* 0x000fea0003800000 */
.L_x_155:
[----:B---3--:R-:W-:Y:S01]  /*47e0*/  @!P4 IMAD R13, R82, R90, R3 ;  /* 0x0000005a520dc224 */ /* 0x008fe200078e0203 */
[----:B------:R-:W-:Y:S04]  /*47f0*/  BSSY B1, `(.L_x_157) ;  /* 0x0000006000017945 */ /* 0x000fe80003800000 */
[----:B------:R3:W-:Y:S01]  /*4800*/  @!P4 STG.E.U8 desc[UR36][R6.64+0x70], R13 ;  /* 0x0000700d0600c986 */ /* 0x0007e2000c101124 */
[----:B------:R-:W-:Y:S05]  /*4810*/  @P3 BRA `(.L_x_158) ;  /* 0x00000000000c3947 */ /* 0x000fea0003800000 */
[----:B------:R-:W5:Y:S02]  /*4820*/  LDG.E.U8 R102, desc[UR36][R10.64+0x71] ;  /* 0x000071240a667981 */ /* 0x000f64000c1e1100 */
[----:B-----5:R-:W-:-:S05]  /*4830*/  PRMT R0, R102, 0x8880, RZ ;  /* 0x0000888066007816 */ /* 0x020fca00000000ff */
[----:B------:R-:W-:-:S07]  /*4840*/  IMAD R3, R0, R91, RZ ;  /* 0x0000005b00037224 */ /* 0x000fce00078e02ff */
.L_x_158:
[----:B------:R-:W-:Y:S05]  /*4850*/  BSYNC B1 ;  /* 0x0000000000017941 */ /* 0x000fea0003800000 */
.L_x_157:
[----:B------:R-:W-:Y:S01]  /*4860*/  @!P3 IMAD R83, R83, R90, R3 ;  /* 0x0000005a5353b224 */ /* 0x000fe200078e0203 */
[----:B------:R-:W-:Y:S04]  /*4870*/  BSSY B1, `(.L_x_159) ;  /* 0x0000006000017945 */ /* 0x000fe80003800000 */
[----:B------:R0:W-:Y:S01]  /*4880*/  @!P3 STG.E.U8 desc[UR36][R6.64+0x71], R83 ;  /* 0x000071530600b986 */ /* 0x0001e2000c101124 */
[----:B------:R-:W-:Y:S05]  /*4890*/  @P2 BRA `(.L_x_160) ;  /* 0x00000000000c2947 */ /* 0x000fea0003800000 */
[----:B------:R-:W5:Y:S02]  /*48a0*/  LDG.E.U8 R102, desc[UR36][R8.64+0x78] ;  /* 0x0000782408667981 */ /* 0x000f64000c1e1100 */
[----:B-----5:R-:W-:-:S05]  /*48b0*/  PRMT R0, R102, 0x8880, RZ ;  /* 0x0000888066007816 */ /* 0x020fca00000000ff */
[----:B------:R-:W-:-:S07]  /*48c0*/  IMAD R3, R0, R91, RZ ;  /* 0x0000005b00037224 */ /* 0x000fce00078e02ff */
.L_x_160:
[----:B------:R-:W-:Y:S05]  /*48d0*/  BSYNC B1 ;  /* 0x0000000000017941 */ /* 0x000fea0003800000 */
.L_x_159:
[----:B---3--:R-:W-:Y:S01]  /*48e0*/  @!P2 IMAD R13, R84, R90, R3 ;  /* 0x0000005a540da224 */ /* 0x008fe200078e0203 */
[----:B------:R-:W-:Y:S04]  /*48f0*/  BSSY B1, `(.L_x_161) ;  /* 0x0000006000017945 */ /* 0x000fe80003800000 */
[----:B------:R3:W-:Y:S01]  /*4900*/  @!P2 STG.E.U8 desc[UR36][R4.64+0x78], R13 ;  /* 0x0000780d0400a986 */ /* 0x0007e2000c101124 */
[----:B------:R-:W-:Y:S05]  /*4910*/  @P1 BRA `(.L_x_162) ;  /* 0x00000000000c1947 */ /* 0x000fea0003800000 */
[----:B------:R-:W5:Y:S02]  /*4920*/  LDG.E.U8 R102, desc[UR36][R8.64+0x79] ;  /* 0x0000792408667981 */ /* 0x000f64000c1e1100 */
[----:B-----5:R-:W-:-:S05]  /*4930*/  PRMT R0, R102, 0x8880, RZ ;  /* 0x0000888066007816 */ /* 0x020fca00000000ff */
[----:B------:R-:W-:-:S07]  /*4940*/  IMAD R3, R0, R91, RZ ;  /* 0x0000005b00037224 */ /* 0x000fce00078e02ff */
.L_x_162:
[----:B------:R-:W-:Y:S05]  /*4950*/  BSYNC B1 ;  /* 0x0000000000017941 */ /* 0x000fea0003800000 */
.L_x_161:
[----:B------:R-:W-:Y:S01]  /*4960*/  @!P1 IMAD R85, R85, R90, R3 ;  /* 0x0000005a55559224 */ /* 0x000fe200078e0203 */
[----:B------:R-:W-:Y:S04]  /*4970*/  BSSY B1, `(.L_x_163) ;  /* 0x0000006000017945 */ /* 0x000fe80003800000 */
[----:B------:R0:W-:Y:S01]  /*4980*/  @!P1 STG.E.U8 desc[UR36][R4.64+0x79], R85 ;  /* 0x0000795504009986 */ /* 0x0001e2000c101124 */
[----:B------:R-:W-:Y:S05]  /*4990*/  @P5 BRA `(.L_x_164) ;  /* 0x00000000000c5947 */ /* 0x000fea0003800000 */
[----:B------:R-:W5:Y:S02]  /*49a0*/  LDG.E.U8 R102, desc[UR36][R10.64+0x78] ;  /* 0x000078240a667981 */ /* 0x000f64000c1e1100 */
[----:B-----5:R-:W-:-:S05]  /*49b0*/  PRMT R0, R102, 0x8880, RZ ;  /* 0x0000888066007816 */ /* 0x020fca00000000ff */
[----:B------:R-:W-:-:S07]  /*49c0*/  IMAD R3, R0, R91, RZ ;  /* 0x0000005b00037224 */ /* 0x000fce00078e02ff */
.L_x_164:
[----:B------:R-:W-:Y:S05]  /*49d0*/  BSYNC B1 ;  /* 0x0000000000017941 */ /* 0x000fea0003800000 */
.L_x_163:
[----:B0123--:R-:W-:Y:S01]  /*49e0*/  @!P5 IMAD R5, R86, R90, R3 ;  /* 0x0000005a5605d224 */ /* 0x00ffe200078e0203 */
[----:B------:R-:W-:Y:S01]  /*49f0*/  ISETP.LT.OR P0, PT, R19, 0x7a, !P0 ;  /* 0x0000007a1300780c */ /* 0x000fe20004701670 */
[----:B------:R-:W-:Y:S03]  /*4a00*/  BSSY B1, `(.L_x_165) ;  /* 0x0000006000017945 */ /* 0x000fe60003800000 */
[----:B------:R0:W-:Y:S09]  /*4a10*/  @!P5 STG.E.U8 desc[UR36][R6.64+0x78], R5 ;  /* 0x000078050600d986 */ /* 0x0001f2000c101124 */
[----:B------:R-:W-:Y:S05]  /*4a20*/  @P0 BRA `(.L_x_166) ;  /* 0x00000000000c0947 */ /* 0x000fea0003800000 */
[----:B------:R-:W2:Y:S02]  /*4a30*/  LDG.E.U8 R102, desc[UR36][R10.64+0x79] ;  /* 0x000079240a667981 */ /* 0x000ea4000c1e1100 */
[----:B--2---:R-:W-:-:S05]  /*4a40*/  PRMT R0, R102, 0x8880, RZ ;  /* 0x0000888066007816 */ /* 0x004fca00000000ff */
[----:B------:R-:W-:-:S07]  /*4a50*/  IMAD R3, R0, R91, RZ ;  /* 0x0000005b00037224 */ /* 0x000fce00078e02ff */
.L_x_166:
[----:B------:R-:W-:Y:S05]  /*4a60*/  BSYNC B1 ;  /* 0x0000000000017941 */ /* 0x000fea0003800000 */
.L_x_165:
[----:B------:R-:W-:Y:S01]  /*4a70*/  IMAD R3, R87, R90, R3 ;  /* 0x0000005a57037224 */ /* 0x000fe200078e0203 */
[----:B------:R-:W-:Y:S06]  /*4a80*/  @P0 BRA `(.L_x_167) ;  /* 0x0000000c00100947 */ /* 0x000fec0003800000 */
[----:B------:R1:W-:Y:S01]  /*4a90*/  STG.E.U8 desc[UR36][R6.64+0x79], R3 ;  /* 0x0000790306007986 */ /* 0x0003e2000c101124 */
[----:B------:R-:W-:Y:S05]  /*4aa0*/  BRA `(.L_x_167) ;  /* 0x0000000c00087947 */ /* 0x000fea0003800000 */
.L_x_38:
[C---:B------:R-:W-:Y:S02]  /*4ab0*/  ISETP.GE.AND P1, PT, R20.reuse, 0x1, PT ;  /* 0x000000011400780c */ /* 0x040fe40003f26270 */
[----:B------:R-:W-:Y:S02]  /*4ac0*/  ISETP.GE.AND P0, PT, R20, 0x9, PT ;  /* 0x000000091400780c */ /* 0x000fe40003f06270 */
[C---:B------:R-:W-:Y:S02]  /*4ad0*/  ISETP.LT.OR P4, PT, R19.reuse, 0x1, !P1 ;  /* 0x000000011300780c */ /* 0x040fe40004f81670 */
[C---:B------:R-:W-:Y:S02]  /*4ae0*/  ISETP.LT.OR P3, PT, R19.reuse, 0x2, !P1 ;  /* 0x000000021300780c */ /* 0x040fe40004f61670 */
[C---:B------:R-:W-:Y:S02]  /*4af0*/  ISETP.LT.OR P2, PT, R19.reuse, 0x1, !P0 ;  /* 0x000000011300780c */ /* 0x040fe40004741670 */
[----:B------:R-:W-:-:S07]  /*4b00*/  ISETP.LT.OR P5, PT, R19, 0x2, !P0 ;  /* 0x000000021300780c */ /* 0x000fce00047a1670 */
[-C--:B------:R-:W-:Y:S02]  /*4b10*/  @!P4 IMAD R3, R24, R90.reuse, RZ ;  /* 0x0000005a1803c224 */ /* 0x080fe400078e02ff */
[-C--:B------:R-:W-:Y:S02]  /*4b20*/  @!P3 IMAD R25, R25, R90.reuse, RZ ;  /* 0x0000005a1919b224 */ /* 0x080fe400078e02ff */
[-C--:B------:R-:W-:Y:S01]  /*4b30*/  @!P2 IMAD R9, R26, R90.reuse, RZ ;  /* 0x0000005a1a09a224 */ /* 0x080fe200078e02ff */
[----:B------:R0:W-:Y:S01]  /*4b40*/  @!P4 STG.E.U8 desc[UR36][R4.64], R3 ;  /* 0x000000030400c986 */ /* 0x0001e2000c101124 */
[----:B------:R-:W-:Y:S01]  /*4b50*/  ISETP.LT.OR P4, PT, R19, 0x9, !P1 ;  /* 0x000000091300780c */ /* 0x000fe20004f81670 */
[----:B------:R-:W-:Y:S02]  /*4b60*/  @!P5 IMAD R27, R27, R90, RZ ;  /* 0x0000005a1b1bd224 */ /* 0x000fe400078e02ff */
[----:B------:R-:W-:Y:S01]  /*4b70*/  @!P3 STG.E.U8 desc[UR36][R4.64+0x1], R25 ;  /* 0x000001190400b986 */ /* 0x000fe2000c101124 */
[----:B------:R-:W-:-:S03]  /*4b80*/  ISETP.LT.OR P3, PT, R19, 0xa, !P1 ;  /* 0x0000000a1300780c */ /* 0x000fc60004f61670 */
[----:B------:R1:W-:Y:S01]  /*4b90*/  @!P2 STG.E.U8 desc[UR36][R6.64], R9 ;  /* 0x000000090600a986 */ /* 0x0003e2000c101124 */
[----:B------:R-:W-:-:S03]  /*4ba0*/  ISETP.LT.OR P2, PT, R19, 0x9, !P0 ;  /* 0x000000091300780c */ /* 0x000fc60004741670 */
[----:B------:R-:W-:Y:S01]  /*4bb0*/  @!P5 STG.E.U8 desc[UR36][R6.64+0x1], R27 ;  /* 0x0000011b0600d986 */ /* 0x000fe2000c101124 */
[----:B------:R-:W-:Y:S01]  /*4bc0*/  ISETP.LT.OR P5, PT, R19, 0xa, !P0 ;  /* 0x0000000a1300780c */ /* 0x000fe200047a1670 */
[----:B------:R-:W-:-:S04]  /*4bd0*/  @!P4 IMAD R11, R28, R90, RZ ;  /* 0x0000005a1c0bc224 */ /* 0x000fc800078e02ff */
[-C--:B------:R-:W-:Y:S01]  /*4be0*/  @!P3 IMAD R29, R29, R90.reuse, RZ ;  /* 0x0000005a1d1db224 */ /* 0x080fe200078e02ff */
[----:B------:R-:W-:Y:S01]  /*4bf0*/  @!P4 STG.E.U8 desc[UR36][R4.64+0x8], R11 ;  /* 0x0000080b0400c986 */ /* 0x000fe2000c101124 */
[C---:B------:R-:W-:Y:S02]  /*4c00*/  ISETP.LT.OR P4, PT, R19.reuse, 0x11, !P1 ;  /* 0x000000111300780c */ /* 0x040fe40004f81670 */
[-C--:B0-----:R-:W-:Y:S01]  /*4c10*/  @!P2 IMAD R3, R30, R90.reuse, RZ ;  /* 0x0000005a1e03a224 */ /* 0x081fe200078e02ff */
[----:B------:R-:W-:Y:S01]  /*4c20*/  @!P3 STG.E.U8 desc[UR36][R4.64+0x9], R29 ;  /* 0x0000091d0400b986 */ /* 0x000fe2000c101124 */
[----:B------:R-:W-:Y:S02]  /*4c30*/  ISETP.LT.OR P3, PT, R19, 0x12, !P1 ;  /* 0x000000121300780c */ /* 0x000fe40004f61670 */
[----:B------:R-:W-:Y:S01]  /*4c40*/  @!P5 IMAD R31, R31, R90, RZ ;  /* 0x0000005a1f1fd224 */ /* 0x000fe200078e02ff */
[----:B------:R0:W-:Y:S01]  /*4c50*/  @!P2 STG.E.U8 desc[UR36][R6.64+0x8], R3 ;  /* 0x000008030600a986 */ /* 0x0001e2000c101124 */
[----:B------:R-:W-:-:S03]  /*4c60*/  ISETP.LT.OR P2, PT, R19, 0x11, !P0 ;  /* 0x000000111300780c */ /* 0x000fc60004741670 */
[----:B------:R-:W-:Y:S01]  /*4c70*/  @!P5 STG.E.U8 desc[UR36][R6.64+0x9], R31 ;  /* 0x0000091f0600d986 */ /* 0x000fe2000c101124 */
[----:B------:R-:W-:Y:S01]  /*4c80*/  ISETP.LT.OR P5, PT, R19, 0x12, !P0 ;  /* 0x000000121300780c */ /* 0x000fe200047a1670 */
[----:B-1----:R-:W-:-:S04]  /*4c90*/  @!P4 IMAD R9, R32, R90, RZ ;  /* 0x0000005a2009c224 */ /* 0x002fc800078e02ff */
        /* <DEDUP_REMOVED lines=109> */
[----:B------:R1:W-:Y:S01]  /*5370*/  @!P4 STG.E.U8 desc[UR36][R4.64+0x58], R11 ;  /* 0x0000580b0400c986 */ /* 0x0003e2000c101124 */
        /* <DEDUP_REMOVED lines=13> */
[-C--:B-1----:R-:W-:Y:S01]  /*5450*/  @!P2 IMAD R11, R74, R90.reuse, RZ ;  /* 0x0000005a4a0ba224 */ /* 0x082fe200078e02ff */
[----:B------:R-:W-:Y:S01]  /*5460*/  @!P3 STG.E.U8 desc[UR36][R4.64+0x61], R73 ;  /* 0x000061490400b986 */ /* 0x000fe2000c101124 */
[----:B------:R-:W-:Y:S02]  /*5470*/  ISETP.LT.OR P3, PT, R19, 0x6a, !P1 ;  /* 0x0000006a1300780c */ /* 0x000fe40004f61670 */
[----:B------:R-:W-:Y:S01]  /*5480*/  @!P5 IMAD R75, R75, R90, RZ ;  /* 0x0000005a4b4bd224 */ /* 0x000fe200078e02ff */
[----:B------:R1:W-:Y:S01]  /*5490*/  @!P2 STG.E.U8 desc[UR36][R6.64+0x60], R11 ;  /* 0x0000600b0600a986 */ /* 0x0003e2000c101124 */
[----:B------:R-:W-:-:S03]  /*54a0*/  ISETP.LT.OR P2, PT, R19, 0x69, !P0 ;  /* 0x000000691300780c */ /* 0x000fc60004741670 */
[----:B------:R-:W-:Y:S01]  /*54b0*/  @!P5 STG.E.U8 desc[UR36][R6.64+0x61], R75 ;  /* 0x0000614b0600d986 */ /* 0x000fe2000c101124 */
[----:B------:R-:W-:Y:S01]  /*54c0*/  ISETP.LT.OR P5, PT, R19, 0x6a, !P0 ;  /* 0x0000006a1300780c */ /* 0x000fe200047a1670 */
[----:B0-----:R-:W-:-:S04]  /*54d0*/  @!P4 IMAD R3, R76, R90, RZ ;  /* 0x0000005a4c03c224 */ /* 0x001fc800078e02ff */
[-C--:B------:R-:W-:Y:S01]  /*54e0*/  @!P3 IMAD R77, R77, R90.reuse, RZ ;  /* 0x0000005a4d4db224 */ /* 0x080fe200078e02ff */
[----:B------:R0:W-:Y:S01]  /*54f0*/  @!P4 STG.E.U8 desc[UR36][R4.64+0x68], R3 ;  /* 0x000068030400c986 */ /* 0x0001e2000c101124 */
[C---:B------:R-:W-:Y:S02]  /*5500*/  ISETP.LT.OR P4, PT, R19.reuse, 0x72, !P1 ;  /* 0x000000721300780c */ /* 0x040fe40004f81670 */
[-C--:B--2---:R-:W-:Y:S01]  /*5510*/  @!P2 IMAD R9, R78, R90.reuse, RZ ;  /* 0x0000005a4e09a224 */ /* 0x084fe200078e02ff */
[----:B------:R-:W-:Y:S01]  /*5520*/  @!P3 STG.E.U8 desc[UR36][R4.64+0x69], R77 ;  /* 0x0000694d0400b986 */ /* 0x000fe2000c101124 */
[----:B------:R-:W-:Y:S02]  /*5530*/  ISETP.LT.OR P3, PT, R19, 0x71, !P1 ;  /* 0x000000711300780c */ /* 0x000fe40004f61670 */
[----:B------:R-:W-:Y:S01]  /*5540*/  @!P5 IMAD R79, R79, R90, RZ ;  /* 0x0000005a4f4fd224 */ /* 0x000fe200078e02ff */
[----:B------:R-:W-:Y:S01]  /*5550*/  @!P2 STG.E.U8 desc[UR36][R6.64+0x68], R9 ;  /* 0x000068090600a986 */ /* 0x000fe2000c101124 */
[----:B------:R-:W-:-:S03]  /*5560*/  ISETP.LT.OR P2, PT, R19, 0x71, !P0 ;  /* 0x000000711300780c */ /* 0x000fc60004741670 */
[----:B------:R-:W-:Y:S01]  /*5570*/  @!P5 STG.E.U8 desc[UR36][R6.64+0x69], R79 ;  /* 0x0000694f0600d986 */ /* 0x000fe2000c101124 */
[----:B------:R-:W-:Y:S01]  /*5580*/  ISETP.LT.OR P5, PT, R19, 0x79, !P0 ;  /* 0x000000791300780c */ /* 0x000fe200047a1670 */
[----:B------:R-:W-:-:S04]  /*5590*/  @!P4 IMAD R81, R81, R90, RZ ;  /* 0x0000005a5151c224 */ /* 0x000fc800078e02ff */
[-C--:B-1----:R-:W-:Y:S01]  /*55a0*/  @!P3 IMAD R11, R80, R90.reuse, RZ ;  /* 0x0000005a500bb224 */ /* 0x082fe200078e02ff */
[----:B------:R-:W-:Y:S01]  /*55b0*/  @!P4 STG.E.U8 desc[UR36][R4.64+0x71], R81 ;  /* 0x000071510400c986 */ /* 0x000fe2000c101124 */
[C---:B------:R-:W-:Y:S02]  /*55c0*/  ISETP.LT.OR P4, PT, R19.reuse, 0x72, !P0 ;  /* 0x000000721300780c */ /* 0x040fe40004781670 */
[C---:B------:R-:W-:Y:S01]  /*55d0*/  ISETP.LT.OR P0, PT, R19.reuse, 0x7a, !P0 ;  /* 0x0000007a1300780c */ /* 0x040fe20004701670 */
[----:B------:R1:W-:Y:S01]  /*55e0*/  @!P3 STG.E.U8 desc[UR36][R4.64+0x70], R11 ;  /* 0x0000700b0400b986 */ /* 0x0003e2000c101124 */
[C---:B------:R-:W-:Y:S01]  /*55f0*/  ISETP.LT.OR P3, PT, R19.reuse, 0x79, !P1 ;  /* 0x000000791300780c */ /* 0x040fe20004f61670 */
[----:B0-----:R-:W-:Y:S01]  /*5600*/  @!P2 IMAD R3, R82, R90, RZ ;  /* 0x0000005a5203a224 */ /* 0x001fe200078e02ff */
[----:B------:R-:W-:-:S04]  /*5610*/  ISETP.LT.OR P1, PT, R19, 0x7a, !P1 ;  /* 0x0000007a1300780c */ /* 0x000fc80004f21670 */
[----:B------:R2:W-:Y:S03]  /*5620*/  @!P2 STG.E.U8 desc[UR36][R6.64+0x70], R3 ;  /* 0x000070030600a986 */ /* 0x0005e6000c101124 */
[-C--:B------:R-:W-:Y:S02]  /*5630*/  @!P4 IMAD R83, R83, R90.reuse, RZ ;  /* 0x0000005a5353c224 */ /* 0x080fe400078e02ff */
[-C--:B-1----:R-:W-:Y:S02]  /*5640*/  @!P5 IMAD R11, R86, R90.reuse, RZ ;  /* 0x0000005a560bd224 */ /* 0x082fe400078e02ff */
[-C--:B------:R-:W-:Y:S01]  /*5650*/  @!P3 IMAD R9, R84, R90.reuse, RZ ;  /* 0x0000005a5409b224 */ /* 0x080fe200078e02ff */
[----:B------:R2:W-:Y:S01]  /*5660*/  @!P4 STG.E.U8 desc[UR36][R6.64+0x71], R83 ;  /* 0x000071530600c986 */ /* 0x0005e2000c101124 */
[-C--:B------:R-:W-:Y:S02]  /*5670*/  @!P1 IMAD R85, R85, R90.reuse, RZ ;  /* 0x0000005a55559224 */ /* 0x080fe400078e02ff */
[----:B------:R-:W-:Y:S01]  /*5680*/  @!P0 IMAD R87, R87, R90, RZ ;  /* 0x0000005a57578224 */ /* 0x000fe200078e02ff */
[----:B------:R2:W-:Y:S04]  /*5690*/  @!P3 STG.E.U8 desc[UR36][R4.64+0x78], R9 ;  /* 0x000078090400b986 */ /* 0x0005e8000c101124 */
[----:B------:R2:W-:Y:S04]  /*56a0*/  @!P1 STG.E.U8 desc[UR36][R4.64+0x79], R85 ;  /* 0x0000795504009986 */ /* 0x0005e8000c101124 */
[----:B------:R2:W-:Y:S04]  /*56b0*/  @!P5 STG.E.U8 desc[UR36][R6.64+0x78], R11 ;  /* 0x0000780b0600d986 */ /* 0x0005e8000c101124 */
[----:B------:R2:W-:Y:S02]  /*56c0*/  @!P0 STG.E.U8 desc[UR36][R6.64+0x79], R87 ;  /* 0x0000795706008986 */ /* 0x0005e4000c101124 */
.L_x_167:
[----:B------:R-:W-:Y:S05]  /*56d0*/  BSYNC B0 ;  /* 0x0000000000007941 */ /* 0x000fea0003800000 */
.L_x_37:
[----:B0-2---:R-:W2:Y:S01]  /*56e0*/  LDL.64 R4, [R1] ;  /* 0x0000000001047983 */ /* 0x005ea20000100a00 */
[----:B------:R-:W-:Y:S01]  /*56f0*/  ULDC.64 UR4, c[0x0][0x650] ;  /* 0x0001940000047ab9 */ /* 0x000fe20000000a00 */
[----:B------:R-:W-:Y:S02]  /*5700*/  IMAD.U32 R0, RZ, RZ, UR44 ;  /* 0x0000002cff007e24 */ /* 0x000fe4000f8e00ff */
[----:B------:R-:W-:Y:S02]  /*5710*/  IMAD.MOV.U32 R22, RZ, RZ, -0x1 ;  /* 0xffffffffff167424 */ /* 0x000fe400078e00ff */
[----:B------:R0:W-:Y:S01]  /*5720*/  SYNCS.ARRIVE.TRANS64.A1T0 RZ, [R0+UR46], RZ ;  /* 0x000000ff00ff79a7 */ /* 0x0001e2000810002e */
[----:B------:R-:W-:Y:S02]  /*5730*/  IMAD.MOV.U32 R19, RZ, RZ, -0x1 ;  /* 0xffffffffff137424 */ /* 0x000fe400078e00ff */
[----:B------:R-:W-:Y:S01]  /*5740*/  IMAD.MOV.U32 R18, RZ, RZ, -0x1 ;  /* 0xffffffffff127424 */ /* 0x000fe200078e00ff */
[----:B0-----:R-:W-:-:S02]  /*5750*/  PRMT R0, RZ, 0x7610, R0 ;  /* 0x00007610ff007816 */ /* 0x001fc40000000000 */
[----:B--2---:R-:W-:-:S05]  /*5760*/  LEA R16, P0, R4, R16, 0x1 ;  /* 0x0000001004107211 */ /* 0x004fca00078008ff */
[----:B------:R-:W-:Y:S01]  /*5770*/  IMAD.X R17, R98, 0x1, R17, P0 ;  /* 0x0000000162117824 */ /* 0x000fe200000e0611 */
[----:B------:R-:W-:-:S04]  /*5780*/  ISETP.GE.U32.AND P0, PT, R16, UR4, PT ;  /* 0x0000000410007c0c */ /* 0x000fc8000bf06070 */
[----:B------:R-:W-:-:S13]  /*5790*/  ISETP.GE.U32.AND.EX P0, PT, R17, UR5, PT, P0 ;  /* 0x0000000511007c0c */ /* 0x000fda000bf06100 */
[----:B------:R-:W-:Y:S05]  /*57a0*/  @P0 BRA `(.L_x_168) ;  /* 0x00000004004c0947 */ /* 0x000fea0003800000 */
[----:B------:R-:W0:Y:S01]  /*57b0*/  LDC.64 R10, c[0x0][0x628] ;  /* 0x00018a00ff0a7b82 */ /* 0x000e220000000a00 */
[----:B------:R-:W2:Y:S01]  /*57c0*/  S2R R12, SR_CTAID.X ;  /* 0x00000000000c7919 */ /* 0x000ea20000002500 */
[----:B------:R-:W-:Y:S02]  /*57d0*/  IMAD.MOV.U32 R8, RZ, RZ, R16 ;  /* 0x000000ffff087224 */ /* 0x000fe400078e0010 */
[----:B------:R-:W-:Y:S01]  /*57e0*/  IMAD.MOV.U32 R9, RZ, RZ, R17 ;  /* 0x000000ffff097224 */ /* 0x000fe200078e0011 */
[----:B------:R-:W3:Y:S03]  /*57f0*/  S2R R19, SR_CTAID.Y ;  /* 0x0000000000137919 */ /* 0x000ee60000002600 */
[----:B------:R-:W1:Y:S08]  /*5800*/  LDC R0, c[0x0][0x630] ;  /* 0x00018c00ff007b82 */ /* 0x000e700000000800 */
[----:B------:R-:W1:Y:S01]  /*5810*/  LDC.64 R14, c[0x0][0x620] ;  /* 0x00018800ff0e7b82 */ /* 0x000e620000000a00 */
[----:B0-----:R-:W-:-:S04]  /*5820*/  ISETP.NE.U32.AND P0, PT, R10, RZ, PT ;  /* 0x000000ff0a00720c */ /* 0x001fc80003f05070 */
[----:B------:R-:W-:-:S13]  /*5830*/  ISETP.NE.AND.EX P0, PT, R11, RZ, PT, P0 ;  /* 0x000000ff0b00720c */ /* 0x000fda0003f05300 */
[----:B-123--:R-:W-:Y:S05]  /*5840*/  @!P0 BRA `(.L_x_169) ;  /* 0x0000000000288947 */ /* 0x00efea0003800000 */
[----:B------:R-:W0:Y:S02]  /*5850*/  LDC R3, c[0x0][0x634] ;  /* 0x00018d00ff037b82 */ /* 0x000e240000000800 */
[----:B0-----:R-:W-:-:S05]  /*5860*/  IADD3 R3, P0, R16, R3, RZ ;  /* 0x0000000310037210 */ /* 0x001fca0007f1e0ff */
[----:B------:R-:W-:-:S04]  /*5870*/  IMAD.X R13, RZ, RZ, R17, P0 ;  /* 0x000000ffff0d7224 */ /* 0x000fc800000e0611 */
[----:B------:R-:W-:-:S04]  /*5880*/  IMAD.WIDE.U32 R4, R13, R10, RZ ;  /* 0x0000000a0d047225 */ /* 0x000fc800078e00ff */
[----:B----4-:R-:W-:-:S04]  /*5890*/  IMAD.WIDE.U32 R6, P0, R3, R11, R4 ;  /* 0x0000000b03067225 */ /* 0x010fc80007800004 */
[----:B------:R-:W-:-:S04]  /*58a0*/  IMAD.WIDE.U32 R4, R3, R10, RZ ;  /* 0x0000000a03047225 */ /* 0x000fc800078e00ff */
[----:B------:R-:W-:Y:S01]  /*58b0*/  IMAD.X R9, RZ, RZ, RZ, P0 ;  /* 0x000000ffff097224 */ /* 0x000fe200000e06ff */
[----:B------:R-:W-:Y:S01]  /*58c0*/  IADD3 RZ, P0, R5, R6, RZ ;  /* 0x0000000605ff7210 */ /* 0x000fe20007f1e0ff */
[----:B------:R-:W-:-:S04]  /*58d0*/  IMAD.MOV.U32 R8, RZ, RZ, R7 ;  /* 0x000000ffff087224 */ /* 0x000fc800078e0007 */
[----:B------:R-:W-:-:S08]  /*58e0*/  IMAD.WIDE.U32.X R8, R13, R11, R8, P0 ;  /* 0x0000000b0d087225 */ /* 0x000fd000000e0408 */
.L_x_169:
[-CC-:B------:R-:W-:Y:S01]  /*58f0*/  SHF.R.U64 R18, R8, R0.reuse, R9.reuse ;  /* 0x0000000008127219 */ /* 0x180fe20000001209 */
[----:B------:R-:W0:Y:S01]  /*5900*/  LDC.64 R24, c[0x0][0x640] ;  /* 0x00019000ff187b82 */ /* 0x000e220000000a00 */
[----:B------:R-:W-:Y:S01]  /*5910*/  SHF.R.U32.HI R0, RZ, R0, R9 ;  /* 0x00000000ff007219 */ /* 0x000fe20000011609 */
[----:B------:R-:W-:Y:S01]  /*5920*/  ULDC UR4, c[0x0][0x150] ;  /* 0x0000540000047ab9 */ /* 0x000fe20000000800 */
[----:B------:R-:W-:Y:S02]  /*5930*/  IADD3 R3, P0, RZ, -R18, RZ ;  /* 0x80000012ff037210 */ /* 0x000fe40007f1e0ff */
[----:B----4-:R-:W-:-:S03]  /*5940*/  I2FP.F32.U32 R7, R12 ;  /* 0x0000000c00077245 */ /* 0x010fc60000201000 */
[----:B------:R-:W1:Y:S01]  /*5950*/  LDC R6, c[0x0][0x618] ;  /* 0x00018600ff067b82 */ /* 0x000e620000000800 */
[----:B------:R-:W-:Y:S02]  /*5960*/  IMAD.X R5, RZ, RZ, ~R0, P0 ;  /* 0x000000ffff057224 */ /* 0x000fe400000e0e00 */
[----:B------:R-:W-:Y:S01]  /*5970*/  FMUL R7, R7, UR4 ;  /* 0x0000000407077c20 */ /* 0x000fe20008400000 */
[----:B------:R-:W-:Y:S01]  /*5980*/  ULDC UR4, c[0x0][0x154] ;  /* 0x0000550000047ab9 */ /* 0x000fe20000000800 */
[-C--:B------:R-:W-:Y:S02]  /*5990*/  IMAD R0, R5, R14.reuse, RZ ;  /* 0x0000000e05007224 */ /* 0x080fe400078e02ff */
[C---:B------:R-:W-:Y:S01]  /*59a0*/  IMAD.WIDE.U32 R4, R3.reuse, R14, R16 ;  /* 0x0000000e03047225 */ /* 0x040fe200078e0010 */
[----:B------:R-:W2:Y:S01]  /*59b0*/  LDC R8, c[0x0][0x608] ;  /* 0x00018200ff087b82 */ /* 0x000ea20000000800 */
[----:B------:R-:W3:Y:S02]  /*59c0*/  F2I.U32.TRUNC.NTZ R7, R7 ;  /* 0x0000000700077305 */ /* 0x000ee4000020f000 */
[----:B------:R-:W-:Y:S01]  /*59d0*/  IMAD R3, R3, R15, R0 ;  /* 0x0000000f03037224 */ /* 0x000fe200078e0200 */
[----:B------:R-:W-:-:S03]  /*59e0*/  I2FP.F32.U32 R0, R19 ;  /* 0x0000001300007245 */ /* 0x000fc60000201000 */
[----:B------:R-:W-:Y:S01]  /*59f0*/  IMAD.IADD R3, R5, 0x1, R3 ;  /* 0x0000000105037824 */ /* 0x000fe200078e0203 */
[----:B------:R-:W4:Y:S01]  /*5a00*/  LDC R11, c[0x0][0x658] ;  /* 0x00019600ff0b7b82 */ /* 0x000f220000000800 */
[----:B0-----:R-:W-:-:S04]  /*5a10*/  ISETP.NE.U32.AND P0, PT, R24, RZ, PT ;  /* 0x000000ff1800720c */ /* 0x001fc80003f05070 */
[----:B------:R-:W-:-:S03]  /*5a20*/  ISETP.NE.AND.EX P0, PT, R25, RZ, PT, P0 ;  /* 0x000000ff1900720c */ /* 0x000fc60003f05300 */
[----:B------:R-:W0:Y:S01]  /*5a30*/  LDC R9, c[0x0][0x144] ;  /* 0x00005100ff097b82 */ /* 0x000e220000000800 */
[-C--:B-1----:R-:W-:Y:S01]  /*5a40*/  SHF.R.U64 R10, R4, R6.reuse, R3 ;  /* 0x00000006040a7219 */ /* 0x082fe20000001203 */
[----:B---3--:R-:W-:Y:S01]  /*5a50*/  IMAD.MOV R7, RZ, RZ, -R7 ;  /* 0x000000ffff077224 */ /* 0x008fe200078e0a07 */
[----:B------:R-:W-:Y:S01]  /*5a60*/  SHF.R.U32.HI R3, RZ, R6, R3 ;  /* 0x00000006ff037219 */ /* 0x000fe20000011603 */
[----:B------:R-:W-:-:S04]  /*5a70*/  FMUL R6, R0, UR4 ;  /* 0x0000000400067c20 */ /* 0x000fc80008400000 */
[----:B------:R-:W1:Y:S01]  /*5a80*/  LDC R20, c[0x0][0x148] ;  /* 0x00005200ff147b82 */ /* 0x000e620000000800 */
[----:B------:R3:W0:Y:S01]  /*5a90*/  F2I.U32.TRUNC.NTZ R14, R6 ;  /* 0x00000006000e7305 */ /* 0x000622000020f000 */
[-CC-:B--2---:R-:W-:Y:S02]  /*5aa0*/  SHF.R.U64 R13, R10, R8.reuse, R3.reuse ;  /* 0x000000080a0d7219 */ /* 0x184fe40000001203 */
[----:B------:R-:W-:-:S04]  /*5ab0*/  SHF.R.U32.HI R0, RZ, R8, R3 ;  /* 0x00000008ff007219 */ /* 0x000fc80000011603 */
[----:B------:R-:W2:Y:S01]  /*5ac0*/  LDC R21, c[0x0][0x648] ;  /* 0x00019200ff157b82 */ /* 0x000ea20000000800 */
[-CC-:B----4-:R-:W-:Y:S02]  /*5ad0*/  SHF.R.U64 R15, R13, R11.reuse, R0.reuse ;  /* 0x0000000b0d0f7219 */ /* 0x190fe40000001200 */
[----:B------:R-:W-:-:S03]  /*5ae0*/  SHF.R.U32.HI R5, RZ, R11, R0 ;  /* 0x0000000bff057219 */ /* 0x000fc60000011600 */
[----:B------:R-:W-:Y:S02]  /*5af0*/  IMAD.MOV.U32 R4, RZ, RZ, R15 ;  /* 0x000000ffff047224 */ /* 0x000fe400078e000f */
[----:B------:R-:W4:Y:S01]  /*5b00*/  LDC R26, c[0x0][0x638] ;  /* 0x00018e00ff1a7b82 */ /* 0x000f220000000800 */
[----:B0-----:R-:W-:-:S07]  /*5b10*/  IMAD R22, R9, R7, R12 ;  /* 0x0000000709167224 */ /* 0x001fce00078e020c */
[----:B------:R-:W0:Y:S08]  /*5b20*/  LDC R27, c[0x0][0x610] ;  /* 0x00018400ff1b7b82 */ /* 0x000e300000000800 */
[----:B------:R-:W0:Y:S01]  /*5b30*/  LDC R28, c[0x0][0x600] ;  /* 0x00018000ff1c7b82 */ /* 0x000e220000000800 */
[----:B-123--:R-:W-:Y:S05]  /*5b40*/  @!P0 BRA `(.L_x_170) ;  /* 0x0000000000288947 */ /* 0x00efea0003800000 */
[----:B------:R-:W1:Y:S02]  /*5b50*/  LDC R0, c[0x0][0x64c] ;  /* 0x00019300ff007b82 */ /* 0x000e640000000800 */
[----:B-1----:R-:W-:-:S05]  /*5b60*/  IADD3 R3, P0, R15, R0, RZ ;  /* 0x000000000f037210 */ /* 0x002fca0007f1e0ff */
        /* <DEDUP_REMOVED lines=8> */
.L_x_170:
[----:B------:R-:W-:Y:S01]  /*5bf0*/  ISETP.NE.AND P0, PT, R2, 0x1, PT ;  /* 0x000000010200780c */ /* 0x000fe20003f05270 */
[----:B------:R-:W-:Y:S01]  /*5c00*/  IMAD.MOV R14, RZ, RZ, -R14 ;  /* 0x000000ffff0e7224 */ /* 0x000fe200078e0a0e */
[----:B------:R-:W-:Y:S02]  /*5c10*/  SHF.R.U64 R0, R4, R21, R5 ;  /* 0x0000001504007219 */ /* 0x000fe40000001205 */
[----:B------:R-:W-:Y:S02]  /*5c20*/  LOP3.LUT R3, R13, R100, RZ, 0xc0, !PT ;  /* 0x000000640d037212 */ /* 0x000fe400078ec0ff */
[----:B------:R-:W-:Y:S01]  /*5c30*/  LOP3.LUT R5, R10, R99, RZ, 0xc0, !PT ;  /* 0x000000630a057212 */ /* 0x000fe200078ec0ff */
[----:B------:R-:W-:Y:S02]  /*5c40*/  IMAD.MOV R4, RZ, RZ, -R0 ;  /* 0x000000ffff047224 */ /* 0x000fe400078e0a00 */
[----:B------:R-:W-:Y:S02]  /*5c50*/  IMAD R3, R96, R0, R3 ;  /* 0x0000000060037224 */ /* 0x000fe400078e0203 */
[----:B----4-:R-:W-:-:S02]  /*5c60*/  IMAD R0, R4, R26, R15 ;  /* 0x0000001a04007224 */ /* 0x010fc400078e020f */
[----:B------:R-:W-:Y:S02]  /*5c70*/  @P0 IMAD R22, R20, R14, R19 ;  /* 0x0000000e14160224 */ /* 0x000fe400078e0213 */
[----:B------:R-:W-:Y:S02]  /*5c80*/  IMAD.MOV.U32 R4, RZ, RZ, 0x1 ;  /* 0x00000001ff047424 */ /* 0x000fe400078e00ff */
[----:B0-----:R-:W-:Y:S02]  /*5c90*/  IMAD R22, R3, R27, R22 ;  /* 0x0000001b03167224 */ /* 0x001fe400078e0216 */
[----:B------:R-:W-:Y:S01]  /*5ca0*/  IMAD R3, R0, R28, R5 ;  /* 0x0000001c00037224 */ /* 0x000fe200078e0205 */
[----:B------:R-:W-:-:S04]  /*5cb0*/  PRMT R0, R4, 0x7610, R0 ;  /* 0x0000761004007816 */ /* 0x000fc80000000000 */
[----:B------:R-:W-:Y:S02]  /*5cc0*/  SEL R19, R3, R22, !P0 ;  /* 0x0000001603137207 */ /* 0x000fe40004000000 */
[----:B------:R-:W-:-:S07]  /*5cd0*/  SEL R22, R22, R3, !P0 ;  /* 0x0000000316167207 */ /* 0x000fce0004000000 */
.L_x_168:
[----:B------:R-:W-:Y:S01]  /*5ce0*/  LOP3.LUT P0, RZ, R0, 0xff, RZ, 0xc0, !PT ;  /* 0x000000ff00ff7812 */ /* 0x000fe2000780c0ff */
[----:B------:R-:W-:Y:S01]  /*5cf0*/  UIMAD.WIDE.U32 UR4, UR38, 0x38e38e39, URZ ;  /* 0x38e38e39260478a5 */ /* 0x000fe2000f8e003f */
[----:B------:R-:W-:-:S03]  /*5d00*/  LOP3.LUT R103, R103, 0x1, RZ, 0x3c, !PT ;  /* 0x0000000167677812 */ /* 0x000fc600078e3cff */
[----:B------:R-:W-:-:S04]  /*5d10*/  USHF.R.U32.HI UR4, URZ, 0x1, UR5 ;  /* 0x000000013f047899 */ /* 0x000fc80008011605 */
[----:B------:R-:W-:-:S04]  /*5d20*/  UIMAD UR38, UR4, -0x9, UR38 ;  /* 0xfffffff7042678a4 */ /* 0x000fc8000f8e0226 */
[----:B------:R-:W-:Y:S08]  /*5d30*/  @P0 BRA `(.L_x_171) ;  /* 0xffffffb800b00947 */ /* 0x000ff0000383ffff */
[----:B------:R-:W-:Y:S05]  /*5d40*/  EXIT ;  /* 0x000000000000794d */ /* 0x000fea0003800000 */
.L_x_18:
[----:B------:R-:W-:-:S08]  /*5d50*/  ISETP.NE.AND P0, PT, R14, RZ, PT ;  /* 0x000000ff0e00720c */ /* 0x000fd00003f05270 */
[----:B0-----:R-:W0:-:S00]  /*5d60*/  USETMAXREG.DEALLOC.CTAPOOL 0x28 ;  /* 0x00000028000079c8 */ /* 0x001e0000080e0500 */
[----:B------:R-:W-:Y:S05]  /*5d70*/  @P0 EXIT ;  /* 0x000000000000094d */ /* 0x000fea0003800000 */
[----:B0-----:R-:W-:Y:S01]  /*5d80*/  LOP3.LUT P0, RZ, R8, 0xff, RZ, 0xc0, !PT ;  /* 0x000000ff08ff7812 */ /* 0x001fe2000780c0ff */
[----:B------:R-:W-:Y:S02]  /*5d90*/  IMAD.MOV.U32 R3, RZ, RZ, 0x1 ;  /* 0x00000001ff037424 */ /* 0x000fe400078e00ff */
[----:B------:R-:W-:-:S10]  /*5da0*/  IMAD.MOV.U32 R8, RZ, RZ, RZ ;  /* 0x000000ffff087224 */ /* 0x000fd400078e00ff */
[----:B------:R-:W-:Y:S05]  /*5db0*/  @!P0 BRA `(.L_x_172) ;  /* 0x0000000c00308947 */ /* 0x000fea0003800000 */
[----:B------:R-:W0:Y:S01]  /*5dc0*/  S2R R12, SR_CgaCtaId ;  /* 0x00000000000c7919 */ /* 0x000e220000008800 */
[----:B------:R-:W-:Y:S01]  /*5dd0*/  LOP3.LUT P0, RZ, R5, 0x1f, RZ, 0xc0, !PT ;  /* 0x0000001f05ff7812 */ /* 0x000fe2000780c0ff */
[----:B------:R-:W-:Y:S01]  /*5de0*/  ULDC UR5, c[0x0][0x658] ;  /* 0x0001960000057ab9 */ /* 0x000fe20000000800 */
[C---:B------:R-:W-:Y:S01]  /*5df0*/  ISETP.NE.AND P2, PT, R4.reuse, RZ, PT ;  /* 0x000000ff0400720c */ /* 0x040fe20003f45270 */
[----:B------:R-:W-:Y:S01]  /*5e00*/  UMOV UR6, 0xffffffff ;  /* 0xffffffff00067882 */ /* 0x000fe20000000000 */
[----:B------:R-:W-:Y:S01]  /*5e10*/  ISETP.NE.OR P0, PT, R4, RZ, !P0 ;  /* 0x000000ff0400720c */ /* 0x000fe20004705670 */
[----:B------:R-:W-:Y:S01]  /*5e20*/  BSSY B0, `(.L_x_172) ;  /* 0x00000c5000007945 */ /* 0x000fe20003800000 */
[----:B------:R-:W-:Y:S01]  /*5e30*/  USHF.L.U32 UR6, UR6, UR5, URZ ;  /* 0x0000000506067299 */ /* 0x000fe2000800063f */
[----:B------:R-:W-:Y:S01]  /*5e40*/  IMAD.MOV.U32 R10, RZ, RZ, 0x1 ;  /* 0x00000001ff0a7424 */ /* 0x000fe200078e00ff */
[----:B------:R-:W-:Y:S01]  /*5e50*/  LOP3.LUT R9, R23, 0x2, RZ, 0xfc, !PT ;  /* 0x0000000217097812 */ /* 0x000fe200078efcff */
[----:B------:R-:W-:Y:S01]  /*5e60*/  IMAD.MOV.U32 R3, RZ, RZ, 0x1 ;  /* 0x00000001ff037424 */ /* 0x000fe200078e00ff */
[----:B------:R-:W-:Y:S01]  /*5e70*/  ULDC UR4, c[0x0][0x600] ;  /* 0x0001800000047ab9 */ /* 0x000fe20000000800 */
[----:B------:R-:W-:Y:S01]  /*5e80*/  IMAD.MOV.U32 R8, RZ, RZ, RZ ;  /* 0x000000ffff087224 */ /* 0x000fe200078e00ff */
[----:B------:R-:W-:Y:S01]  /*5e90*/  UMOV UR7, 0x1 ;  /* 0x0000000100077882 */ /* 0x000fe20000000000 */
[----:B------:R-:W-:-:S02]  /*5ea0*/  UIADD3 UR19, UR40, 0x1, URZ ;  /* 0x0000000128137890 */ /* 0x000fc4000fffe03f */
[----:B------:R-:W-:Y:S02]  /*5eb0*/  UIADD3 UR15, UR4, -0x1, URZ ;  /* 0xffffffff040f7890 */ /* 0x000fe4000fffe03f */
[----:B------:R-:W-:Y:S02]  /*5ec0*/  USHF.L.U32 UR17, UR7, UR5, URZ ;  /* 0x0000000507117299 */ /* 0x000fe4000800063f */
[----:B------:R-:W-:Y:S01]  /*5ed0*/  ULOP3.LUT UR16, URZ, UR6, URZ, 0x33, !UPT ;  /* 0x000000063f107292 */ /* 0x000fe2000f8e333f */
[----:B------:R-:W-:Y:S01]  /*5ee0*/  ULDC.64 UR20, c[0x0][0x198] ;  /* 0x0000660000147ab9 */ /* 0x000fe20000000a00 */
[C---:B0-----:R-:W-:Y:S02]  /*5ef0*/  IMAD.SHL.U32 R4, R12.reuse, 0x2000, RZ ;  /* 0x000020000c047824 */ /* 0x041fe400078e00ff */
[----:B------:R-:W-:-:S03]  /*5f00*/  IMAD.SHL.U32 R12, R12, 0x40, RZ ;  /* 0x000000400c0c7824 */ /* 0x000fc600078e00ff */
[----:B------:R-:W-:Y:S02]  /*5f10*/  LOP3.LUT R4, R4, 0x2000, RZ, 0xc0, !PT ;  /* 0x0000200004047812 */ /* 0x000fe400078ec0ff */
[----:B------:R-:W-:-:S03]  /*5f20*/  LOP3.LUT R12, R12, 0x40, RZ, 0xc0, !PT ;  /* 0x000000400c0c7812 */ /* 0x000fc600078ec0ff */
[----:B------:R-:W-:-:S07]  /*5f30*/  VIADD R11, R4, 0x12180 ;  /* 0x00012180040b7836 */ /* 0x000fce0000000000 */
.L_x_184:
[----:B------:R-:W-:-:S03]  /*5f40*/  UMOV UR4, 0xffffffff ;  /* 0xffffffff00047882 */ /* 0x000fc60000000000 */
[----:B------:R-:W-:Y:S05]  /*5f50*/  BRA.DIV UR4, `(.L_x_173) ;  /* 0x0000001204987947 */ /* 0x000fea000b800000 */
[----:B------:R-:W-:-:S13]  /*5f60*/  ELECT P6, URZ, PT ;  /* 0x00000000003f782f */ /* 0x000fda00038c0000 */
.L_x_202:
[----:B------:R-:W0:Y:S01]  /*5f70*/  LDC R4, c[0x0][0x28c] ;  /* 0x0000a300ff047b82 */ /* 0x000e220000000800 */
[----:B------:R-:W-:Y:S01]  /*5f80*/  BSSY B1, `(.L_x_174) ;  /* 0x0000039000017945 */ /* 0x000fe20003800000 */
[----:B0-----:R-:W-:-:S13]  /*5f90*/  ISETP.LT.OR P6, PT, R4, 0x1, !P6 ;  /* 0x000000010400780c */ /* 0x001fda00077c1670 */
[----:B------:R-:W-:Y:S05]  /*5fa0*/  @P6 BRA `(.L_x_175) ;  /* 0x0000000000d86947 */ /* 0x000fea0003800000 */
[----:B------:R-:W-:Y:S02]  /*5fb0*/  IMAD R19, R19, 0x80, R12 ;  /* 0x0000008013137824 */ /* 0x000fe400078e020c */
[----:B------:R-:W-:Y:S02]  /*5fc0*/  IMAD.SHL.U32 R22, R22, 0x40, RZ ;  /* 0x0000004016167824 */ /* 0x000fe400078e00ff */
[----:B------:R-:W-:Y:S02]  /*5fd0*/  IMAD.MOV.U32 R15, RZ, RZ, RZ ;  /* 0x000000ffff0f7224 */ /* 0x000fe400078e00ff */
[----:B------:R-:W-:Y:S02]  /*5fe0*/  IMAD.U32 R20, RZ, RZ, UR19 ;  /* 0x00000013ff147e24 */ /* 0x000fe4000f8e00ff */
[----:B------:R-:W-:Y:S02]  /*5ff0*/  IMAD.MOV.U32 R4, RZ, RZ, R3 ;  /* 0x000000ffff047224 */ /* 0x000fe400078e0003 */
[----:B------:R-:W-:-:S07]  /*6000*/  IMAD.MOV.U32 R6, RZ, RZ, R8 ;  /* 0x000000ffff067224 */ /* 0x000fce00078e0008 */
.L_x_179:
[----:B------:R-:W0:Y:S01]  /*6010*/  S2R R14, SR_CgaCtaId ;  /* 0x00000000000e7919 */ /* 0x000e220000008800 */
[----:B------:R-:W-:Y:S01]  /*6020*/  MOV R5, 0x400 ;  /* 0x0000040000057802 */ /* 0x000fe20000000f00 */
[----:B------:R-:W1:Y:S03]  /*6030*/  @!P2 LDC R7, c[0x0][0x500] ;  /* 0x00014000ff07ab82 */ /* 0x000e660000000800 */
[----:B0-----:R-:W-:Y:S02]  /*6040*/  LEA R13, R14, R5, 0x18 ;  /* 0x000000050e0d7211 */ /* 0x001fe400078ec0ff */
[----:B------:R-:W-:-:S03]  /*6050*/  SHF.L.U32 R5, R4, 0x1f, RZ ;  /* 0x0000001f04057819 */ /* 0x000fc600000006ff */
[----:B------:R-:W-:-:S04]  /*6060*/  IMAD R14, R6, 0x8, R13 ;  /* 0x00000008060e7824 */ /* 0x000fc800078e020d */
[----:B------:R-:W0:Y:S02]  /*6070*/  SYNCS.PHASECHK.TRANS64.TRYWAIT P1, [R14+URZ+0x48], R5 ;  /* 0x000048050e0075a7 */ /* 0x000e24000802017f */
[----:B01----:R-:W-:Y:S05]  /*6080*/  @!P1 BRA `(.L_x_176) ;  /* 0x00000010006c9947 */ /* 0x003fea0003800000 */
.L_x_203:
[----:B0-----:R-:W-:Y:S01]  /*6090*/  PRMT R5, R9, 0x9910, RZ ;  /* 0x0000991009057816 */ /* 0x001fe200000000ff */
[----:B------:R0:W-:Y:S03]  /*60a0*/  @!P2 SYNCS.ARRIVE.TRANS64 RZ, [R14+URZ], R7 ;  /* 0x000000070effa9a7 */ /* 0x0001e6000800003f */
[----:B------:R-:W-:-:S13]  /*60b0*/  ISETP.NE.AND P1, PT, R5, 0x2, PT ;  /* 0x000000020500780c */ /* 0x000fda0003f25270 */
[----:B0-----:R-:W-:Y:S05]  /*60c0*/  @P1 BRA `(.L_x_177) ;  /* 0x0000000000041947 */ /* 0x001fea0003800000 */
[----:B------:R-:W-:Y:S01]  /*60d0*/  BPT.TRAP 0x1 ;  /* 0x000000040000795c */ /* 0x000fe20000300000 */
.L_x_177:
[----:B------:R-:W-:Y:S05]  /*60e0*/  @P0 BRA `(.L_x_178) ;  /* 0x0000000000040947 */ /* 0x000fea0003800000 */
[----:B------:R-:W-:Y:S01]  /*60f0*/  BPT.TRAP 0x1 ;  /* 0x000000040000795c */ /* 0x000fe20000300000 */
.L_x_178:
[----:B------:R-:W-:Y:S01]  /*6100*/  R2UR UR13, R13 ;  /* 0x000000000d0d72ca */ /* 0x000fe200000e0000 */
[----:B------:R-:W-:Y:S01]  /*6110*/  IMAD R13, R6, 0x2000, R13 ;  /* 0x00002000060d7824 */ /* 0x000fe200078e020d */
[----:B------:R-:W-:Y:S01]  /*6120*/  R2UR UR9, R14 ;  /* 0x000000000e0972ca */ /* 0x000fe200000e0000 */
[----:B------:R-:W-:Y:S01]  /*6130*/  IMAD R5, R6, 0x4000, R11 ;  /* 0x0000400006057824 */ /* 0x000fe200078e020b */
[----:B------:R-:W-:Y:S01]  /*6140*/  UIADD3 UR4, UP0, UR20, 0xf0, URZ ;  /* 0x000000f014047890 */ /* 0x000fe2000ff1e03f */
[----:B------:R-:W-:Y:S01]  /*6150*/  VIADD R20, R20, 0xffffffff ;  /* 0xffffffff14147836 */ /* 0x000fe20000000000 */
[----:B------:R-:W-:Y:S01]  /*6160*/  R2UR UR5, R13 ;  /* 0x000000000d0572ca */ /* 0x000fe200000e0000 */
[----:B------:R-:W-:Y:S01]  /*6170*/  UIADD3 UR22, UP1, UR20, 0x1f0, URZ ;  /* 0x000001f014167890 */ /* 0x000fe2000ff3e03f */
[----:B------:R-:W-:Y:S01]  /*6180*/  R2UR UR8, R5 ;  /* 0x00000000050872ca */ /* 0x000fe200000e0000 */
[----:B------:R-:W-:Y:S01]  /*6190*/  VIADD R6, R6, 0x1 ;  /* 0x0000000106067836 */ /* 0x000fe20000000000 */
[----:B------:R-:W-:Y:S01]  /*61a0*/  R2UR UR11, R22 ;  /* 0x00000000160b72ca */ /* 0x000fe200000e0000 */
[----:B------:R-:W-:Y:S01]  /*61b0*/  UIADD3.X UR23, URZ, UR21, URZ, UP1, !UPT ;  /* 0x000000153f177290 */ /* 0x000fe20008ffe43f */
[----:B------:R-:W-:Y:S01]  /*61c0*/  R2UR UR10, R15 ;  /* 0x000000000f0a72ca */ /* 0x000fe200000e0000 */
[----:B------:R-:W-:Y:S01]  /*61d0*/  UMOV UR6, 0x0 ;  /* 0x0000000000067882 */ /* 0x000fe20000000000 */
[----:B------:R-:W-:Y:S01]  /*61e0*/  R2UR UR12, R18 ;  /* 0x00000000120c72ca */ /* 0x000fe200000e0000 */
[----:B------:R-:W-:Y:S01]  /*61f0*/  UMOV UR7, 0x10000000 ;  /* 0x1000000000077882 */ /* 0x000fe20000000000 */
[----:B------:R-:W-:Y:S01]  /*6200*/  R2UR UR18, R19 ;  /* 0x00000000131272ca */ /* 0x000fe200000e0000 */
[----:B------:R-:W-:Y:S01]  /*6210*/  UMOV UR24, 0x30000 ;  /* 0x0003000000187882 */ /* 0x000fe20000000000 */
[----:B------:R-:W-:Y:S01]  /*6220*/  ISETP.GT.AND P3, PT, R20, 0x1, PT ;  /* 0x000000011400780c */ /* 0x000fe20003f64270 */
[----:B------:R-:W-:Y:S01]  /*6230*/  UIADD3 UR14, UR5, 0x180, URZ ;  /* 0x00000180050e7890 */ /* 0x000fe2000fffe03f */
[----:B------:R-:W-:Y:S01]  /*6240*/  ISETP.NE.AND P1, PT, R6, 0x9, PT ;  /* 0x000000090600780c */ /* 0x000fe20003f25270 */
[----:B------:R-:W-:Y:S01]  /*6250*/  UIADD3.X UR5, URZ, UR21, URZ, UP0, !UPT ;  /* 0x000000153f057290 */ /* 0x000fe200087fe43f */
[----:B------:R-:W-:Y:S01]  /*6260*/  VIADD R15, R15, 0x80 ;  /* 0x000000800f0f7836 */ /* 0x000fe20000000000 */
[----:B------:R-:W-:Y:S01]  /*6270*/  UIADD3 UR13, UR13, UR8, URZ ;  /* 0x000000080d0d7290 */ /* 0x000fe2000fffe03f */
[----:B------:R-:W-:-:S02]  /*6280*/  SEL R5, RZ, 0x1, P1 ;  /* 0x00000001ff057807 */ /* 0x000fc40000800000 */
[----:B------:R-:W-:Y:S01]  /*6290*/  UMOV UR8, UR14 ;  /* 0x0000000e00087c82 */ /* 0x000fe20008000000 */
[----:B------:R-:W-:Y:S02]  /*62a0*/  SEL R6, R6, RZ, P1 ;  /* 0x000000ff06067207 */ /* 0x000fe40000800000 */
[----:B------:R-:W-:Y:S01]  /*62b0*/  LOP3.LUT R4, R4, R5, RZ, 0x3c, !PT ;  /* 0x0000000504047212 */ /* 0x000fe200078e3cff */
[----:B------:R0:W-:Y:S02]  /*62c0*/  UTMALDG.3D [UR8], [UR4], desc[UR6] ;  /* 0x00000608040075b4 */ /* 0x0001e40008011000 */
[----:B0-----:R-:W-:Y:S01]  /*62d0*/  UMOV UR11, UR18 ;  /* 0x00000012000b7c82 */ /* 0x001fe20008000000 */
[----:B------:R-:W-:Y:S02]  /*62e0*/  UMOV UR8, UR13 ;  /* 0x0000000d00087c82 */ /* 0x000fe40008000000 */
[----:B------:R0:W-:Y:S02]  /*62f0*/  UTMALDG.3D.MULTICAST [UR8], [UR22], UR24, desc[UR6] ;  /* 0x00000608160073b4 */ /* 0x0001e40008011818 */
[----:B0-----:R-:W-:Y:S05]  /*6300*/  @P3 BRA `(.L_x_179) ;  /* 0xfffffffc00403947 */ /* 0x001fea000383ffff */
.L_x_175:
[----:B------:R-:W-:Y:S05]  /*6310*/  BSYNC B1 ;  /* 0x0000000000017941 */ /* 0x000fea0003800000 */
.L_x_174:
[----:B------:R-:W2:Y:S01]  /*6320*/  LDL.64 R24, [R1] ;  /* 0x0000000001187983 */ /* 0x000ea20000100a00 */
[----:B------:R-:W-:Y:S01]  /*6330*/  LOP3.LUT P4, RZ, R10, 0xff, RZ, 0xc0, !PT ;  /* 0x000000ff0aff7812 */ /* 0x000fe2000788c0ff */
[----:B------:R-:W-:Y:S01]  /*6340*/  VIADD R7, R8, UR40 ;  /* 0x0000002808077c36 */ /* 0x000fe20008000000 */
[----:B------:R-:W-:Y:S01]  /*6350*/  ULDC.64 UR4, c[0x0][0x650] ;  /* 0x0001940000047ab9 */ /* 0x000fe20000000a00 */
[----:B------:R-:W-:Y:S01]  /*6360*/  IMAD.U32 R8, RZ, RZ, UR40 ;  /* 0x00000028ff087e24 */ /* 0x000fe2000f8e00ff */
[----:B------:R-:W-:Y:S01]  /*6370*/  UISETP.GE.U32.AND UP0, UPT, UR40, 0x9, UPT ;  /* 0x000000092800788c */ /* 0x000fe2000bf06070 */
[----:B------:R-:W-:Y:S01]  /*6380*/  BSSY B1, `(.L_x_180) ;  /* 0x000006c000017945 */ /* 0x000fe20003800000 */
[----:B------:R-:W-:Y:S01]  /*6390*/  ISETP.GT.U32.AND P1, PT, R7, 0x8, PT ;  /* 0x000000080700780c */ /* 0x000fe20003f24070 */
[----:B------:R-:W-:Y:S01]  /*63a0*/  IMAD.MOV.U32 R22, RZ, RZ, -0x1 ;  /* 0xffffffffff167424 */ /* 0x000fe200078e00ff */
[----:B------:R-:W-:Y:S01]  /*63b0*/  PRMT R10, RZ, 0x7610, R10 ;  /* 0x00007610ff0a7816 */ /* 0x000fe2000000000a */
[----:B------:R-:W-:Y:S01]  /*63c0*/  IMAD.MOV.U32 R19, RZ, RZ, -0x1 ;  /* 0xffffffffff137424 */ /* 0x000fe200078e00ff */
[----:B------:R-:W-:Y:S01]  /*63d0*/  ISETP.LT.U32.AND P1, PT, R8, 0x9, P1 ;  /* 0x000000090800780c */ /* 0x000fe20000f21070 */
[----:B------:R-:W-:Y:S01]  /*63e0*/  IMAD.MOV.U32 R18, RZ, RZ, -0x1 ;  /* 0xffffffffff127424 */ /* 0x000fe200078e00ff */
[----:B------:R-:W-:Y:S01]  /*63f0*/  PLOP3.LUT P3, PT, PT, PT, UP0, 0x80, 0x0 ;  /* 0x000000000000781c */ /* 0x000fe20003f6f008 */
[----:B------:R-:W0:Y:S01]  /*6400*/  @P4 S2R R5, SR_CgaCtaId ;  /* 0x0000000000054919 */ /* 0x000e220000008800 */
[----:B------:R-:W-:-:S04]  /*6410*/  @P4 MOV R4, 0x400 ;  /* 0x0000040000044802 */ /* 0x000fc80000000f00 */
[----:B0-----:R-:W-:Y:S01]  /*6420*/  @P4 LEA R6, R5, R4, 0x18 ;  /* 0x0000000405064211 */ /* 0x001fe200078ec0ff */
[----:B------:R-:W-:Y:S01]  /*6430*/  IMAD.WIDE.U32 R4, R7, 0x38e38e39, RZ ;  /* 0x38e38e3907047825 */ /* 0x000fe200078e00ff */
[----:B------:R-:W-:Y:S02]  /*6440*/  SEL R4, RZ, 0x1, !P1 ;  /* 0x00000001ff047807 */ /* 0x000fe40004800000 */
[----:B------:R0:W-:Y:S02]  /*6450*/  @P4 SYNCS.ARRIVE.TRANS64.A1T0 RZ, [R6+URZ+0xc8], RZ ;  /* 0x0000c8ff06ff49a7 */ /* 0x0001e4000810003f */
[----:B------:R-:W-:Y:S02]  /*6460*/  LOP3.LUT R3, R3, R4, RZ, 0x3c, !PT ;  /* 0x0000000403037212 */ /* 0x000fe400078e3cff */
[----:B------:R-:W-:Y:S02]  /*6470*/  PRMT R4, RZ, 0x7610, R4 ;  /* 0x00007610ff047816 */ /* 0x000fe40000000004 */
[----:B0-----:R-:W-:-:S04]  /*6480*/  SHF.R.U32.HI R6, RZ, 0x1, R5 ;  /* 0x00000001ff067819 */ /* 0x001fc80000011605 */
[----:B------:R-:W-:Y:S01]  /*6490*/  @P3 LOP3.LUT R3, R3, 0x1, R6, 0x78, !PT ;  /* 0x0000000103033812 */ /* 0x000fe200078e7806 */
[----:B------:R-:W-:Y:S01]  /*64a0*/  IMAD R8, R6, -0x9, R7 ;  /* 0xfffffff706087824 */ /* 0x000fe200078e0207 */
[----:B--2---:R-:W-:-:S04]  /*64b0*/  IADD3 R16, P4, R16, R24, RZ ;  /* 0x0000001810107210 */ /* 0x004fc80007f9e0ff */
[----:B------:R-:W-:Y:S01]  /*64c0*/  ISETP.GE.U32.AND P1, PT, R16, UR4, PT ;  /* 0x0000000410007c0c */ /* 0x000fe2000bf26070 */
[----:B------:R-:W-:-:S05]  /*64d0*/  IMAD.X R17, R17, 0x1, R0, P4 ;  /* 0x0000000111117824 */ /* 0x000fca00020e0600 */
[----:B------:R-:W-:-:S13]  /*64e0*/  ISETP.GE.U32.AND.EX P1, PT, R17, UR5, PT, P1 ;  /* 0x0000000511007c0c */ /* 0x000fda000bf26110 */
[----:B------:R-:W-:Y:S05]  /*64f0*/  @P1 BRA `(.L_x_181) ;  /* 0x0000000400501947 */ /* 0x000fea0003800000 */
[----:B------:R-:W0:Y:S01]  /*6500*/  S2R R13, SR_CTAID.X ;  /* 0x00000000000d7919 */ /* 0x000e220000002500 */
[----:B------:R-:W-:Y:S01]  /*6510*/  ULDC.64 UR4, c[0x0][0x628] ;  /* 0x00018a0000047ab9 */ /* 0x000fe20000000a00 */
[----:B------:R-:W-:Y:S01]  /*6520*/  ULDC UR7, c[0x0][0x630] ;  /* 0x00018c0000077ab9 */ /* 0x000fe20000000800 */
[----:B------:R-:W-:Y:S01]  /*6530*/  ISETP.NE.U32.AND P1, PT, RZ, UR4, PT ;  /* 0x00000004ff007c0c */ /* 0x000fe2000bf25070 */
[----:B------:R-:W1:Y:S01]  /*6540*/  S2R R14, SR_CTAID.Y ;  /* 0x00000000000e7919 */ /* 0x000e620000002600 */
[----:B------:R-:W-:Y:S01]  /*6550*/  ULDC UR8, c[0x0][0x150] ;  /* 0x0000540000087ab9 */ /* 0x000fe20000000800 */
[----:B------:R-:W-:Y:S01]  /*6560*/  IMAD.MOV.U32 R4, RZ, RZ, R16 ;  /* 0x000000ffff047224 */ /* 0x000fe200078e0010 */
[----:B------:R-:W-:Y:S01]  /*6570*/  ISETP.NE.AND.EX P1, PT, RZ, UR5, PT, P1 ;  /* 0x00000005ff007c0c */ /* 0x000fe2000bf25310 */
[----:B------:R-:W-:Y:S01]  /*6580*/  IMAD.MOV.U32 R5, RZ, RZ, R17 ;  /* 0x000000ffff057224 */ /* 0x000fe200078e0011 */
[----:B0-----:R-:W-:-:S11]  /*6590*/  I2FP.F32.U32 R19, R13 ;  /* 0x0000000d00137245 */ /* 0x001fd60000201000 */
[----:B------:R-:W-:Y:S05]  /*65a0*/  @!P1 BRA `(.L_x_182) ;  /* 0x0000000000289947 */ /* 0x000fea0003800000 */
[----:B------:R-:W-:Y:S02]  /*65b0*/  ULDC UR6, c[0x0][0x634] ;  /* 0x00018d0000067ab9 */ /* 0x000fe40000000800 */
[----:B------:R-:W-:-:S05]  /*65c0*/  IADD3 R5, P1, R16, UR6, RZ ;  /* 0x0000000610057c10 */ /* 0x000fca000ff3e0ff */
[----:B------:R-:W-:-:S04]  /*65d0*/  IMAD.X R15, RZ, RZ, R17, P1 ;  /* 0x000000ffff0f7224 */ /* 0x000fc800008e0611 */
[----:B------:R-:W-:-:S04]  /*65e0*/  IMAD.WIDE.U32 R6, R15, UR4, RZ ;  /* 0x000000040f067c25 */ /* 0x000fc8000f8e00ff */
[----:B------:R-:W-:-:S04]  /*65f0*/  IMAD.WIDE.U32 R6, P1, R5, UR5, R6 ;  /* 0x0000000505067c25 */ /* 0x000fc8000f820006 */
[----:B------:R-:W-:-:S04]  /*6600*/  IMAD.WIDE.U32 R4, R5, UR4, RZ ;  /* 0x0000000405047c25 */ /* 0x000fc8000f8e00ff */
[----:B------:R-:W-:Y:S01]  /*6610*/  IMAD.MOV.U32 R4, RZ, RZ, R7 ;  /* 0x000000ffff047224 */ /* 0x000fe200078e0007 */
[----:B------:R-:W-:Y:S01]  /*6620*/  IADD3 RZ, P3, R5, R6, RZ ;  /* 0x0000000605ff7210 */ /* 0x000fe20007f7e0ff */
[----:B------:R-:W-:-:S04]  /*6630*/  IMAD.X R5, RZ, RZ, RZ, P1 ;  /* 0x000000ffff057224 */ /* 0x000fc800008e06ff */
[----:B------:R-:W-:-:S08]  /*6640*/  IMAD.WIDE.U32.X R4, R15, UR5, R4, P3 ;  /* 0x000000050f047c25 */ /* 0x000fd000098e0404 */
.L_x_182:
[--C-:B------:R-:W-:Y:S01]  /*6650*/  SHF.R.U64 R18, R4, UR7, R5.reuse ;  /* 0x0000000704127c19 */ /* 0x100fe20008001205 */
[----:B------:R-:W-:Y:S01]  /*6660*/  FMUL R19, R19, UR8 ;  /* 0x0000000813137c20 */ /* 0x000fe20008400000 */
[----:B------:R-:W-:Y:S01]  /*6670*/  SHF.R.U32.HI R4, RZ, UR7, R5 ;  /* 0x00000007ff047c19 */ /* 0x000fe20008011605 */
[----:B------:R-:W0:Y:S01]  /*6680*/  LDC R6, c[0x0][0x144] ;  /* 0x00005100ff067b82 */ /* 0x000e220000000800 */
[----:B------:R-:W-:Y:S01]  /*6690*/  IADD3 R5, P1, RZ, -R18, RZ ;  /* 0x80000012ff057210 */ /* 0x000fe20007f3e0ff */
[----:B------:R-:W-:Y:S01]  /*66a0*/  ULDC UR6, c[0x0][0x154] ;  /* 0x0000550000067ab9 */ /* 0x000fe20000000800 */
[----:B-1----:R-:W-:Y:S01]  /*66b0*/  I2FP.F32.U32 R7, R14 ;  /* 0x0000000e00077245 */ /* 0x002fe20000201000 */
[----:B------:R-:W1:Y:S01]  /*66c0*/  F2I.U32.TRUNC.NTZ R19, R19 ;  /* 0x0000001300137305 */ /* 0x000e62000020f000 */
[----:B------:R-:W-:Y:S01]  /*66d0*/  ULDC.64 UR4, c[0x0][0x620] ;  /* 0x0001880000047ab9 */ /* 0x000fe20000000a00 */
[----:B------:R-:W-:Y:S01]  /*66e0*/  IMAD.X R4, RZ, RZ, ~R4, P1 ;  /* 0x000000ffff047224 */ /* 0x000fe200008e0e04 */
[----:B------:R-:W-:Y:S01]  /*66f0*/  ISETP.NE.AND P4, PT, R2, 0x1, PT ;  /* 0x000000010200780c */ /* 0x000fe20003f85270 */
[----:B------:R-:W-:Y:S01]  /*6700*/  FMUL R20, R7, UR6 ;  /* 0x0000000607147c20 */ /* 0x000fe20008400000 */
[----:B------:R-:W2:Y:S01]  /*6710*/  LDC R21, c[0x0][0x148] ;  /* 0x00005200ff157b82 */ /* 0x000ea20000000800 */
[----:B------:R-:W-:Y:S01]  /*6720*/  IMAD R4, R4, UR4, RZ ;  /* 0x0000000404047c24 */ /* 0x000fe2000f8e02ff */
[----:B------:R-:W-:-:S02]  /*6730*/  ULDC.64 UR6, c[0x0][0x640] ;  /* 0x0001900000067ab9 */ /* 0x000fc40000000a00 */
[----:B------:R-:W-:Y:S01]  /*6740*/  ISETP.NE.U32.AND P1, PT, RZ, UR6, PT ;  /* 0x00000006ff007c0c */ /* 0x000fe2000bf25070 */
[----:B------:R-:W3:Y:S01]  /*6750*/  F2I.U32.TRUNC.NTZ R20, R20 ;  /* 0x0000001400147305 */ /* 0x000ee2000020f000 */
[C---:B------:R-:W-:Y:S02]  /*6760*/  IMAD R7, R5.reuse, UR5, R4 ;  /* 0x0000000505077c24 */ /* 0x040fe4000f8e0204 */
[----:B------:R-:W-:Y:S01]  /*6770*/  IMAD.WIDE.U32 R4, R5, UR4, R16 ;  /* 0x0000000405047c25 */ /* 0x000fe2000f8e0010 */
[----:B------:R-:W-:Y:S01]  /*6780*/  ULDC UR4, c[0x0][0x618] ;  /* 0x0001860000047ab9 */ /* 0x000fe20000000800 */
[----:B------:R-:W-:Y:S02]  /*6790*/  ISETP.NE.AND.EX P1, PT, RZ, UR7, PT, P1 ;  /* 0x00000007ff007c0c */ /* 0x000fe4000bf25310 */
[----:B------:R-:W-:Y:S02]  /*67a0*/  IMAD.IADD R5, R5, 0x1, R7 ;  /* 0x0000000105057824 */ /* 0x000fe400078e0207 */
[----:B-1----:R-:W-:-:S03]  /*67b0*/  IMAD.MOV R19, RZ, RZ, -R19 ;  /* 0x000000ffff137224 */ /* 0x002fc600078e0a13 */
[----:B------:R-:W-:Y:S01]  /*67c0*/  SHF.R.U64 R15, R4, UR4, R5 ;  /* 0x00000004040f7c19 */ /* 0x000fe20008001205 */
[----:B0-----:R-:W-:Y:S01]  /*67d0*/  IMAD R13, R6, R19, R13 ;  /* 0x00000013060d7224 */ /* 0x001fe200078e020d */
[----:B------:R-:W-:Y:S01]  /*67e0*/  SHF.R.U32.HI R4, RZ, UR4, R5 ;  /* 0x00000004ff047c19 */ /* 0x000fe20008011605 */
[----:B------:R-:W-:Y:S01]  /*67f0*/  ULDC UR4, c[0x0][0x608] ;  /* 0x0001820000047ab9 */ /* 0x000fe20000000800 */
[----:B---3--:R-:W-:Y:S02]  /*6800*/  IMAD.MOV R6, RZ, RZ, -R20 ;  /* 0x000000ffff067224 */ /* 0x008fe400078e0a14 */
[--C-:B------:R-:W-:Y:S02]  /*6810*/  SHF.R.U64 R20, R15, UR4, R4.reuse ;  /* 0x000000040f147c19 */ /* 0x100fe40008001204 */
[----:B------:R-:W-:Y:S01]  /*6820*/  SHF.R.U32.HI R5, RZ, UR4, R4 ;  /* 0x00000004ff057c19 */ /* 0x000fe20008011604 */
[----:B------:R-:W-:Y:S01]  /*6830*/  ULDC UR4, c[0x0][0x658] ;  /* 0x0001960000047ab9 */ /* 0x000fe20000000800 */
[----:B--2---:R-:W-:-:S02]  /*6840*/  @P4 IMAD R13, R21, R6, R14 ;  /* 0x00000006150d4224 */ /* 0x004fc400078e020e */
[--C-:B------:R-:W-:Y:S02]  /*6850*/  SHF.R.U64 R14, R20, UR4, R5.reuse ;  /* 0x00000004140e7c19 */ /* 0x100fe40008001205 */
[----:B------:R-:W-:-:S03]  /*6860*/  SHF.R.U32.HI R19, RZ, UR4, R5 ;  /* 0x00000004ff137c19 */ /* 0x000fc60008011605 */
[----:B------:R-:W-:Y:S02]  /*6870*/  IMAD.MOV.U32 R6, RZ, RZ, R14 ;  /* 0x000000ffff067224 */ /* 0x000fe400078e000e */
[----:B------:R-:W-:Y:S01]  /*6880*/  IMAD.MOV.U32 R5, RZ, RZ, R19 ;  /* 0x000000ffff057224 */ /* 0x000fe200078e0013 */
[----:B------:R-:W-:Y:S06]  /*6890*/  @!P1 BRA `(.L_x_183) ;  /* 0x00000000002c9947 */ /* 0x000fec0003800000 */
        /* <DEDUP_REMOVED lines=9> */
[----:B------:R-:W-:-:S04]  /*6930*/  IMAD.WIDE.U32.X R4, R19, UR7, R4, P3 ;  /* 0x0000000713047c25 */ /* 0x000fc800098e0404 */
[----:B------:R-:W-:-:S07]  /*6940*/  IMAD.MOV.U32 R6, RZ, RZ, R4 ;  /* 0x000000ffff067224 */ /* 0x000fce00078e0004 */
.L_x_183:
[----:B------:R-:W-:Y:S01]  /*6950*/  ULDC UR4, c[0x0][0x648] ;  /* 0x0001920000047ab9 */ /* 0x000fe20000000800 */
[----:B------:R-:W-:Y:S01]  /*6960*/  LOP3.LUT R4, R20, UR16, RZ, 0xc0, !PT ;  /* 0x0000001014047c12 */ /* 0x000fe2000f8ec0ff */
[----:B------:R-:W-:Y:S01]  /*6970*/  ULDC UR5, c[0x0][0x610] ;  /* 0x0001840000057ab9 */ /* 0x000fe20000000800 */
[----:B------:R-:W-:Y:S01]  /*6980*/  SHF.R.U64 R5, R6, UR4, R5 ;  /* 0x0000000406057c19 */ /* 0x000fe20008001205 */
[----:B------:R-:W-:Y:S01]  /*6990*/  ULDC UR4, c[0x0][0x638] ;  /* 0x00018e0000047ab9 */ /* 0x000fe20000000800 */
[----:B------:R-:W-:-:S03]  /*69a0*/  LOP3.LUT R15, R15, UR15, RZ, 0xc0, !PT ;  /* 0x0000000f0f0f7c12 */ /* 0x000fc6000f8ec0ff */
[----:B------:R-:W-:Y:S02]  /*69b0*/  IMAD.MOV R7, RZ, RZ, -R5 ;  /* 0x000000ffff077224 */ /* 0x000fe400078e0a05 */
[----:B------:R-:W-:Y:S02]  /*69c0*/  IMAD R4, R5, UR17, R4 ;  /* 0x0000001105047c24 */ /* 0x000fe4000f8e0204 */
[----:B------:R-:W-:Y:S01]  /*69d0*/  IMAD R14, R7, UR4, R14 ;  /* 0x00000004070e7c24 */ /* 0x000fe2000f8e020e */
[----:B------:R-:W-:Y:S01]  /*69e0*/  ULDC UR4, c[0x0][0x600] ;  /* 0x0001800000047ab9 */ /* 0x000fe20000000800 */
[----:B------:R-:W-:Y:S02]  /*69f0*/  IMAD R13, R4, UR5, R13 ;  /* 0x00000005040d7c24 */ /* 0x000fe4000f8e020d */
[----:B------:R-:W-:Y:S02]  /*6a00*/  IMAD R14, R14, UR4, R15 ;  /* 0x000000040e0e7c24 */ /* 0x000fe4000f8e020f */
[----:B------:R-:W-:-:S03]  /*6a10*/  IMAD.MOV.U32 R4, RZ, RZ, 0x1 ;  /* 0x00000001ff047424 */ /* 0x000fc600078e00ff */
[----:B------:R-:W-:Y:S02]  /*6a20*/  SEL R19, R14, R13, !P4 ;  /* 0x0000000d0e137207 */ /* 0x000fe40006000000 */
[----:B------:R-:W-:-:S07]  /*6a30*/  SEL R22, R13, R14, !P4 ;  /* 0x0000000e0d167207 */ /* 0x000fce0006000000 */
.L_x_181:
[----:B------:R-:W-:Y:S05]  /*6a40*/  BSYNC B1 ;  /* 0x0000000000017941 */ /* 0x000fea0003800000 */
.L_x_180:
[----:B------:R-:W-:-:S13]  /*6a50*/  LOP3.LUT P1, RZ, R4, 0xff, RZ, 0xc0, !PT ;  /* 0x000000ff04ff7812 */ /* 0x000fda000782c0ff */
[----:B------:R-:W-:Y:S05]  /*6a60*/  @P1 BRA `(.L_x_184) ;  /* 0xfffffff400341947 */ /* 0x000fea000383ffff */
[----:B------:R-:W-:Y:S05]  /*6a70*/  BSYNC B0 ;  /* 0x0000000000007941 */ /* 0x000fea0003800000 */
.L_x_172:
[----:B------:R-:W-:-:S03]  /*6a80*/  UMOV UR4, 0xffffffff ;  /* 0xffffffff00047882 */ /* 0x000fc60000000000 */
[----:B------:R-:W-:Y:S05]  /*6a90*/  BRA.DIV UR4, `(.L_x_185) ;  /* 0x0000000604fc7947 */ /* 0x000fea000b800000 */
[----:B------:R-:W-:-:S13]  /*6aa0*/  ELECT P6, URZ, PT ;  /* 0x00000000003f782f */ /* 0x000fda00038c0000 */
.L_x_206:
[----:B------:R-:W-:Y:S04]  /*6ab0*/  BSSY B0, `(.L_x_186) ;  /* 0x0000058000007945 */ /* 0x000fe80003800000 */
[----:B------:R-:W-:Y:S05]  /*6ac0*/  @!P6 BRA `(.L_x_187) ;  /* 0x000000040058e947 */ /* 0x000fea0003800000 */
[----:B------:R-:W-:-:S04]  /*6ad0*/  LOP3.LUT R23, R23, 0x2, RZ, 0xfc, !PT ;  /* 0x0000000217177812 */ /* 0x000fc800078efcff */
[----:B------:R-:W-:-:S13]  /*6ae0*/  ISETP.NE.AND P0, PT, R23, 0x3, PT ;  /* 0x000000031700780c */ /* 0x000fda0003f05270 */
[----:B------:R-:W-:Y:S05]  /*6af0*/  @!P0 BRA `(.L_x_188) ;  /* 0x0000000000048947 */ /* 0x000fea0003800000 */
[----:B------:R-:W-:Y:S01]  /*6b00*/  BPT.TRAP 0x1 ;  /* 0x000000040000795c */ /* 0x000fe20000300000 */
.L_x_188:
[----:B------:R-:W0:Y:S01]  /*6b10*/  S2R R5, SR_CgaCtaId ;  /* 0x0000000000057919 */ /* 0x000e220000008800 */
[----:B------:R-:W-:Y:S02]  /*6b20*/  MOV R0, 0x400 ;  /* 0x0000040000007802 */ /* 0x000fe40000000f00 */
[----:B------:R-:W-:Y:S02]  /*6b30*/  SHF.L.U32 R2, R3, 0x1f, RZ ;  /* 0x0000001f03027819 */ /* 0x000fe400000006ff */
[----:B0-----:R-:W-:-:S05]  /*6b40*/  LEA R5, R5, R0, 0x18 ;  /* 0x0000000005057211 */ /* 0x001fca00078ec0ff */
[----:B------:R-:W-:-:S04]  /*6b50*/  VIADD R5, R5, 0x48 ;  /* 0x0000004805057836 */ /* 0x000fc80000000000 */
[C---:B------:R-:W-:Y:S02]  /*6b60*/  IMAD R7, R8.reuse, 0x8, R5 ;  /* 0x0000000808077824 */ /* 0x040fe400078e0205 */
[----:B------:R-:W-:Y:S02]  /*6b70*/  VIADD R8, R8, 0x1 ;  /* 0x0000000108087836 */ /* 0x000fe40000000000 */
[----:B------:R-:W0:Y:S03]  /*6b80*/  SYNCS.PHASECHK.TRANS64.TRYWAIT P0, [R7+URZ], R2 ;  /* 0x00000002070075a7 */ /* 0x000e26000800017f */
[----:B------:R-:W-:-:S04]  /*6b90*/  ISETP.NE.AND P1, PT, R8, 0x9, PT ;  /* 0x000000090800780c */ /* 0x000fc80003f25270 */
[----:B------:R-:W-:Y:S02]  /*6ba0*/  SEL R0, RZ, 0x1, P1 ;  /* 0x00000001ff007807 */ /* 0x000fe40000800000 */
[----:B------:R-:W-:Y:S02]  /*6bb0*/  SEL R8, R8, RZ, P1 ;  /* 0x000000ff08087207 */ /* 0x000fe40000800000 */
[----:B------:R-:W-:-:S03]  /*6bc0*/  LOP3.LUT R9, R3, R0, RZ, 0x3c, !PT ;  /* 0x0000000003097212 */ /* 0x000fc600078e3cff */
[----:B------:R-:W-:Y:S01]  /*6bd0*/  IMAD R6, R8, 0x8, R5 ;  /* 0x0000000808067824 */ /* 0x000fe200078e0205 */
[----:B------:R-:W-:Y:S01]  /*6be0*/  SHF.L.U32 R3, R9, 0x1f, RZ ;  /* 0x0000001f09037819 */ /* 0x000fe200000006ff */
[----:B0-----:R-:W-:Y:S06]  /*6bf0*/  @!P0 BRA `(.L_x_189) ;  /* 0x0000000400c48947 */ /* 0x001fec0003800000 */
.L_x_207:
[----:B------:R-:W1:Y:S01]  /*6c00*/  SYNCS.PHASECHK.TRANS64.TRYWAIT P0, [R6+URZ], R3 ;  /* 0x00000003060075a7 */ /* 0x000e62000800017f */
[----:B------:R-:W-:-:S05]  /*6c10*/  VIADD R0, R8, 0x1 ;  /* 0x0000000108007836 */ /* 0x000fca0000000000 */
[----:B------:R-:W-:-:S04]  /*6c20*/  ISETP.NE.AND P1, PT, R0, 0x9, PT ;  /* 0x000000090000780c */ /* 0x000fc80003f25270 */
[----:B0-----:R-:W-:Y:S02]  /*6c30*/  SEL R2, RZ, 0x1, P1 ;  /* 0x00000001ff027807 */ /* 0x001fe40000800000 */
[----:B------:R-:W-:Y:S02]  /*6c40*/  SEL R0, R0, RZ, P1 ;  /* 0x000000ff00007207 */ /* 0x000fe40000800000 */
[----:B------:R-:W-:-:S03]  /*6c50*/  LOP3.LUT R9, R9, R2, RZ, 0x3c, !PT ;  /* 0x0000000209097212 */ /* 0x000fc600078e3cff */
[----:B------:R-:W-:Y:S01]  /*6c60*/  IMAD R7, R0, 0x8, R5 ;  /* 0x0000000800077824 */ /* 0x000fe200078e0205 */
[----:B------:R-:W-:Y:S01]  /*6c70*/  SHF.L.U32 R4, R9, 0x1f, RZ ;  /* 0x0000001f09047819 */ /* 0x000fe200000006ff */
[----:B-1----:R-:W-:Y:S06]  /*6c80*/  @!P0 BRA `(.L_x_190) ;  /* 0x0000000400b48947 */ /* 0x002fec0003800000 */
.L_x_208:
[----:B------:R-:W1:Y:S01]  /*6c90*/  SYNCS.PHASECHK.TRANS64.TRYWAIT P0, [R7+URZ], R4 ;  /* 0x00000004070075a7 */ /* 0x000e62000800017f */
[----:B------:R-:W-:-:S05]  /*6ca0*/  VIADD R0, R0, 0x1 ;  /* 0x0000000100007836 */ /* 0x000fca0000000000 */
[----:B------:R-:W-:-:S04]  /*6cb0*/  ISETP.NE.AND P1, PT, R0, 0x9, PT ;  /* 0x000000090000780c */ /* 0x000fc80003f25270 */
[----:B------:R-:W-:Y:S02]  /*6cc0*/  SEL R2, RZ, 0x1, P1 ;  /* 0x00000001ff027807 */ /* 0x000fe40000800000 */
[----:B------:R-:W-:Y:S02]  /*6cd0*/  SEL R0, R0, RZ, P1 ;  /* 0x000000ff00007207 */ /* 0x000fe40000800000 */
[----:B------:R-:W-:-:S03]  /*6ce0*/  LOP3.LUT R9, R9, R2, RZ, 0x3c, !PT ;  /* 0x0000000209097212 */ /* 0x000fc600078e3cff */
[----:B0-----:R-:W-:Y:S01]  /*6cf0*/  IMAD R6, R0, 0x8, R5 ;  /* 0x0000000800067824 */ /* 0x001fe200078e0205 */
[----:B------:R-:W-:Y:S01]  /*6d00*/  SHF.L.U32 R3, R9, 0x1f, RZ ;  /* 0x0000001f09037819 */ /* 0x000fe200000006ff */
[----:B-1----:R-:W-:Y:S06]  /*6d10*/  @!P0 BRA `(.L_x_191) ;  /* 0x0000000400a48947 */ /* 0x002fec0003800000 */
.L_x_209:
        /* <DEDUP_REMOVED lines=9> */
.L_x_210:
        /* <DEDUP_REMOVED lines=9> */
.L_x_211:
        /* <DEDUP_REMOVED lines=9> */
.L_x_212:
        /* <DEDUP_REMOVED lines=9> */
.L_x_213:
[----:B------:R-:W1:Y:S01]  /*6f60*/  SYNCS.PHASECHK.TRANS64.TRYWAIT P0, [R6+URZ], R3 ;  /* 0x00000003060075a7 */ /* 0x000e62000800017f */
[----:B------:R-:W-:-:S05]  /*6f70*/  VIADD R0, R0, 0x1 ;  /* 0x0000000100007836 */ /* 0x000fca0000000000 */
[----:B------:R-:W-:-:S04]  /*6f80*/  ISETP.NE.AND P1, PT, R0, 0x9, PT ;  /* 0x000000090000780c */ /* 0x000fc80003f25270 */
[----:B------:R-:W-:Y:S02]  /*6f90*/  SEL R2, RZ, 0x1, P1 ;  /* 0x00000001ff027807 */ /* 0x000fe40000800000 */
[----:B------:R-:W-:Y:S02]  /*6fa0*/  SEL R0, R0, RZ, P1 ;  /* 0x000000ff00007207 */ /* 0x000fe40000800000 */
[----:B------:R-:W-:Y:S01]  /*6fb0*/  LOP3.LUT R2, R9, R2, RZ, 0x3c, !PT ;  /* 0x0000000209027212 */ /* 0x000fe200078e3cff */
[----:B-1----:R-:W-:Y:S06]  /*6fc0*/  @!P0 BRA `(.L_x_196) ;  /* 0x00000004005c8947 */ /* 0x002fec0003800000 */
.L_x_214:
[----:B------:R-:W-:Y:S01]  /*6fd0*/  IMAD R5, R0, 0x8, R5 ;  /* 0x0000000800057824 */ /* 0x000fe200078e0205 */
[----:B------:R-:W-:-:S07]  /*6fe0*/  SHF.L.U32 R0, R2, 0x1f, RZ ;  /* 0x0000001f02007819 */ /* 0x000fce00000006ff */
.L_x_197:
[----:B--2---:R2:W3:Y:S02]  /*6ff0*/  SYNCS.PHASECHK.TRANS64.TRYWAIT P0, [R5+URZ], R0 ;  /* 0x00000000050075a7 */ /* 0x0044e4000800017f */
[----:B---3--:R-:W-:Y:S05]  /*7000*/  @!P0 NANOSLEEP.SYNCS 0x989680 ;  /* 0x009896800000895d */ /* 0x008fea0003900000 */
[----:B------:R-:W3:Y:S02]  /*7010*/  @!P0 SYNCS.PHASECHK.TRANS64 P0, [R5+URZ], R0 ;  /* 0x00000000050085a7 */ /* 0x000ee4000800007f */
[----:B---3--:R-:W-:Y:S05]  /*7020*/  @!P0 BRA `(.L_x_197) ;  /* 0xfffffffc00f08947 */ /* 0x008fea000383ffff */
.L_x_187:
[----:B------:R-:W-:Y:S05]  /*7030*/  BSYNC B0 ;  /* 0x0000000000007941 */ /* 0x000fea0003800000 */
.L_x_186:
[----:B------:R-:W-:Y:S05]  /*7040*/  EXIT ;  /* 0x000000000000794d */ /* 0x000fea0003800000 */
.L_x_20:
[----:B0-----:R-:W-:-:S04]  /*7050*/  IMAD.U32 R3, RZ, RZ, UR43 ;  /* 0x0000002bff037e24 */ /* 0x001fc8000f8e00ff */
[----:B------:R0:W1:Y:S03]  /*7060*/  SYNCS.PHASECHK.TRANS64.TRYWAIT P0, [R3+URZ+-0x8], R0 ;  /* 0xfffff800030075a7 */ /* 0x000066000800017f */
[----:B-1----:R-:W-:Y:S05]  /*7070*/  @!P0 NANOSLEEP.SYNCS 0x989680 ;  /* 0x009896800000895d */ /* 0x002fea0003900000 */
[----:B------:R-:W1:Y:S02]  /*7080*/  @!P0 SYNCS.PHASECHK.TRANS64 P0, [R3+URZ+-0x8], R0 ;  /* 0xfffff800030085a7 */ /* 0x000e64000800007f */
[----:B-1----:R-:W-:Y:S05]  /*7090*/  @!P0 BRA `(.L_x_20) ;  /* 0xfffffffc00ec8947 */ /* 0x002fea000383ffff */
[----:B------:R-:W-:Y:S05]  /*70a0*/  BRA `(.L_x_198) ;  /* 0xffffffa400e07947 */ /* 0x000fea000383ffff */
.L_x_25:
[----:B-1----:R1:W2:Y:S02]  /*70b0*/  SYNCS.PHASECHK.TRANS64.TRYWAIT P1, [R3+URZ], R0 ;  /* 0x00000000030075a7 */ /* 0x0022a4000802017f */
[----:B--2---:R-:W-:Y:S05]  /*70c0*/  @!P1 NANOSLEEP.SYNCS 0x989680 ;  /* 0x009896800000995d */ /* 0x004fea0003900000 */
[----:B------:R-:W2:Y:S02]  /*70d0*/  @!P1 SYNCS.PHASECHK.TRANS64 P1, [R3+URZ], R0 ;  /* 0x00000000030095a7 */ /* 0x000ea4000802007f */
[----:B--2---:R-:W-:Y:S05]  /*70e0*/  @!P1 BRA `(.L_x_25) ;  /* 0xfffffffc00f09947 */ /* 0x004fea000383ffff */
[----:B------:R-:W-:Y:S05]  /*70f0*/  BRA `(.L_x_24) ;  /* 0xffffffa800587947 */ /* 0x000fea000383ffff */
.L_x_30:
[----:B-1----:R-:W-:-:S04]  /*7100*/  IMAD.U32 R5, RZ, RZ, UR4 ;  /* 0x00000004ff057e24 */ /* 0x002fc8000f8e00ff */
[----:B------:R1:W2:Y:S03]  /*7110*/  SYNCS.PHASECHK.TRANS64.TRYWAIT P1, [R5+URZ], R4 ;  /* 0x00000004050075a7 */ /* 0x0002a6000802017f */
[----:B--2---:R-:W-:Y:S05]  /*7120*/  @!P1 NANOSLEEP.SYNCS 0x989680 ;  /* 0x009896800000995d */ /* 0x004fea0003900000 */
[----:B------:R-:W2:Y:S02]  /*7130*/  @!P1 SYNCS.PHASECHK.TRANS64 P1, [R5+URZ], R4 ;  /* 0x00000004050095a7 */ /* 0x000ea4000802007f */
[----:B--2---:R-:W-:Y:S05]  /*7140*/  @!P1 BRA `(.L_x_30) ;  /* 0xfffffffc00ec9947 */ /* 0x004fea000383ffff */
[----:B------:R-:W-:Y:S05]  /*7150*/  BRA `(.L_x_29) ;  /* 0xffffffac00287947 */ /* 0x000fea000383ffff */
.L_x_36:
[----:B0-----:R-:W-:-:S04]  /*7160*/  IMAD.U32 R4, RZ, RZ, UR43 ;  /* 0x0000002bff047e24 */ /* 0x001fc8000f8e00ff */
[----:B------:R0:W1:Y:S03]  /*7170*/  SYNCS.PHASECHK.TRANS64.TRYWAIT P0, [R4+URZ+0x8], R3 ;  /* 0x00000803040075a7 */ /* 0x000066000800017f */
[----:B-1----:R-:W-:Y:S05]  /*7180*/  @!P0 NANOSLEEP.SYNCS 0x989680 ;  /* 0x009896800000895d */ /* 0x002fea0003900000 */
[----:B------:R-:W1:Y:S02]  /*7190*/  @!P0 SYNCS.PHASECHK.TRANS64 P0, [R4+URZ+0x8], R3 ;  /* 0x00000803040085a7 */ /* 0x000e64000800007f */
[----:B-1----:R-:W-:Y:S05]  /*71a0*/  @!P0 BRA `(.L_x_36) ;  /* 0xfffffffc00ec8947 */ /* 0x002fea000383ffff */
[----:B------:R-:W-:Y:S05]  /*71b0*/  BRA `(.L_x_199) ;  /* 0xffffffb000687947 */ /* 0x000fea000383ffff */
.L_x_173:
[----:B------:R-:W-:Y:S01]  /*71c0*/  BSSY B1, `(.L_x_200) ;  /* 0x0000006000017945 */ /* 0x000fe20003800000 */
[----:B------:R-:W-:-:S07]  /*71d0*/  IMAD.MOV.U32 R15, RZ, RZ, -0x1 ;  /* 0xffffffffff0f7424 */ /* 0x000fce00078e00ff */
[----:B-----5:R-:W-:Y:S05]  /*71e0*/  WARPSYNC.COLLECTIVE R15, `(.L_x_201) ;  /* 0x000000000f0c7348 */ /* 0x020fea0003c00000 */
[----:B------:R-:W-:Y:S02]  /*71f0*/  ELECT P6, UR62, PT ;  /* 0x00000000003e782f */ /* 0x000fe400038c0000 */
[----:B------:R-:W-:Y:S01]  /*7200*/  MOV R14, UR62 ;  /* 0x0000003e000e7c02 */ /* 0x000fe20008000f00 */
[----:B-----5:R-:W-:Y:S10]  /*7210*/  ENDCOLLECTIVE ;  /* 0x000000000000791b */ /* 0x020ff40003800000 */
.L_x_201:
[----:B------:R-:W-:Y:S05]  /*7220*/  BSYNC B1 ;  /* 0x0000000000017941 */ /* 0x000fea0003800000 */
.L_x_200:
[----:B------:R-:W-:Y:S05]  /*7230*/  BRA `(.L_x_202) ;  /* 0xffffffec004c7947 */ /* 0x000fea000383ffff */
.L_x_176:
[----:B0-----:R0:W1:Y:S02]  /*7240*/  SYNCS.PHASECHK.TRANS64.TRYWAIT P1, [R14+URZ+0x48], R5 ;  /* 0x000048050e0075a7 */ /* 0x001064000802017f */
[----:B-1----:R-:W-:Y:S05]  /*7250*/  @!P1 NANOSLEEP.SYNCS 0x989680 ;  /* 0x009896800000995d */ /* 0x002fea0003900000 */
[----:B------:R-:W1:Y:S02]  /*7260*/  @!P1 SYNCS.PHASECHK.TRANS64 P1, [R14+URZ+0x48], R5 ;  /* 0x000048050e0095a7 */ /* 0x000e64000802007f */
[----:B-1----:R-:W-:Y:S05]  /*7270*/  @!P1 BRA `(.L_x_176) ;  /* 0xfffffffc00f09947 */ /* 0x002fea000383ffff */
[----:B------:R-:W-:Y:S05]  /*7280*/  BRA `(.L_x_203) ;  /* 0xffffffec00807947 */ /* 0x000fea000383ffff */
.L_x_185:
[----:B------:R-:W-:Y:S01]  /*7290*/  BSSY B0, `(.L_x_204) ;  /* 0x0000006000007945 */ /* 0x000fe20003800000 */
[----:B------:R-:W-:-:S07]  /*72a0*/  IMAD.MOV.U32 R15, RZ, RZ, -0x1 ;  /* 0xffffffffff0f7424 */ /* 0x000fce00078e00ff */
[----:B-----5:R-:W-:Y:S05]  /*72b0*/  WARPSYNC.COLLECTIVE R15, `(.L_x_205) ;  /* 0x000000000f0c7348 */ /* 0x020fea0003c00000 */
[----:B------:R-:W-:Y:S02]  /*72c0*/  ELECT P6, UR62, PT ;  /* 0x00000000003e782f */ /* 0x000fe400038c0000 */
[----:B------:R-:W-:Y:S01]  /*72d0*/  MOV R14, UR62 ;  /* 0x0000003e000e7c02 */ /* 0x000fe20008000f00 */
[----:B-----5:R-:W-:Y:S10]  /*72e0*/  ENDCOLLECTIVE ;  /* 0x000000000000791b */ /* 0x020ff40003800000 */
.L_x_205:
[----:B------:R-:W-:Y:S05]  /*72f0*/  BSYNC B0 ;  /* 0x0000000000007941 */ /* 0x000fea0003800000 */
.L_x_204:
[----:B------:R-:W-:Y:S05]  /*7300*/  BRA `(.L_x_206) ;  /* 0xfffffff400e87947 */ /* 0x000fea000383ffff */
.L_x_189:
[----:B0-----:R0:W1:Y:S02]  /*7310*/  SYNCS.PHASECHK.TRANS64.TRYWAIT P0, [R7+URZ], R2 ;  /* 0x00000002070075a7 */ /* 0x001064000800017f */
[----:B-1----:R-:W-:Y:S05]  /*7320*/  @!P0 NANOSLEEP.SYNCS 0x989680 ;  /* 0x009896800000895d */ /* 0x002fea0003900000 */
[----:B------:R-:W1:Y:S02]  /*7330*/  @!P0 SYNCS.PHASECHK.TRANS64 P0, [R7+URZ], R2 ;  /* 0x00000002070085a7 */ /* 0x000e64000800007f */
[----:B-1----:R-:W-:Y:S05]  /*7340*/  @!P0 BRA `(.L_x_189) ;  /* 0xfffffffc00f08947 */ /* 0x002fea000383ffff */
[----:B------:R-:W-:Y:S05]  /*7350*/  BRA `(.L_x_207) ;  /* 0xfffffff800287947 */ /* 0x000fea000383ffff */
.L_x_190:
[----:B0-----:R0:W1:Y:S02]  /*7360*/  SYNCS.PHASECHK.TRANS64.TRYWAIT P0, [R6+URZ], R3 ;  /* 0x00000003060075a7 */ /* 0x001064000800017f */
[----:B-1----:R-:W-:Y:S05]  /*7370*/  @!P0 NANOSLEEP.SYNCS 0x989680 ;  /* 0x009896800000895d */ /* 0x002fea0003900000 */
[----:B------:R-:W1:Y:S02]  /*7380*/  @!P0 SYNCS.PHASECHK.TRANS64 P0, [R6+URZ], R3 ;  /* 0x00000003060085a7 */ /* 0x000e64000800007f */
[----:B-1----:R-:W-:Y:S05]  /*7390*/  @!P0 BRA `(.L_x_190) ;  /* 0xfffffffc00f08947 */ /* 0x002fea000383ffff */
[----:B------:R-:W-:Y:S05]  /*73a0*/  BRA `(.L_x_208) ;  /* 0xfffffff800387947 */ /* 0x000fea000383ffff */
.L_x_191:
[----:B0-----:R0:W1:Y:S02]  /*73b0*/  SYNCS.PHASECHK.TRANS64.TRYWAIT P0, [R7+URZ], R4 ;  /* 0x00000004070075a7 */ /* 0x001064000800017f */
[----:B-1----:R-:W-:Y:S05]  /*73c0*/  @!P0 NANOSLEEP.SYNCS 0x989680 ;  /* 0x009896800000895d */ /* 0x002fea0003900000 */
[----:B------:R-:W1:Y:S02]  /*73d0*/  @!P0 SYNCS.PHASECHK.TRANS64 P0, [R7+URZ], R4 ;  /* 0x00000004070085a7 */ /* 0x000e64000800007f */
[----:B-1----:R-:W-:Y:S05]  /*73e0*/  @!P0 BRA `(.L_x_191) ;  /* 0xfffffffc00f08947 */ /* 0x002fea000383ffff */
[----:B------:R-:W-:Y:S05]  /*73f0*/  BRA `(.L_x_209) ;  /* 0xfffffff800487947 */ /* 0x000fea000383ffff */
.L_x_192:
[----:B0-----:R0:W1:Y:S02]  /*7400*/  SYNCS.PHASECHK.TRANS64.TRYWAIT P0, [R6+URZ], R3 ;  /* 0x00000003060075a7 */ /* 0x001064000800017f */
[----:B-1----:R-:W-:Y:S05]  /*7410*/  @!P0 NANOSLEEP.SYNCS 0x989680 ;  /* 0x009896800000895d */ /* 0x002fea0003900000 */
[----:B------:R-:W1:Y:S02]  /*7420*/  @!P0 SYNCS.PHASECHK.TRANS64 P0, [R6+URZ], R3 ;  /* 0x00000003060085a7 */ /* 0x000e64000800007f */
[----:B-1----:R-:W-:Y:S05]  /*7430*/  @!P0 BRA `(.L_x_192) ;  /* 0xfffffffc00f08947 */ /* 0x002fea000383ffff */
[----:B------:R-:W-:Y:S05]  /*7440*/  BRA `(.L_x_210) ;  /* 0xfffffff800587947 */ /* 0x000fea000383ffff */
.L_x_193:
[----:B0-----:R0:W1:Y:S02]  /*7450*/  SYNCS.PHASECHK.TRANS64.TRYWAIT P0, [R7+URZ], R4 ;  /* 0x00000004070075a7 */ /* 0x001064000800017f */
[----:B-1----:R-:W-:Y:S05]  /*7460*/  @!P0 NANOSLEEP.SYNCS 0x989680 ;  /* 0x009896800000895d */ /* 0x002fea0003900000 */
[----:B------:R-:W1:Y:S02]  /*7470*/  @!P0 SYNCS.PHASECHK.TRANS64 P0, [R7+URZ], R4 ;  /* 0x00000004070085a7 */ /* 0x000e64000800007f */
[----:B-1----:R-:W-:Y:S05]  /*7480*/  @!P0 BRA `(.L_x_193) ;  /* 0xfffffffc00f08947 */ /* 0x002fea000383ffff */
[----:B------:R-:W-:Y:S05]  /*7490*/  BRA `(.L_x_211) ;  /* 0xfffffff800687947 */ /* 0x000fea000383ffff */
.L_x_194:
[----:B0-----:R0:W1:Y:S02]  /*74a0*/  SYNCS.PHASECHK.TRANS64.TRYWAIT P0, [R6+URZ], R3 ;  /* 0x00000003060075a7 */ /* 0x001064000800017f */
[----:B-1----:R-:W-:Y:S05]  /*74b0*/  @!P0 NANOSLEEP.SYNCS 0x989680 ;  /* 0x009896800000895d */ /* 0x002fea0003900000 */
[----:B------:R-:W1:Y:S02]  /*74c0*/  @!P0 SYNCS.PHASECHK.TRANS64 P0, [R6+URZ], R3 ;  /* 0x00000003060085a7 */ /* 0x000e64000800007f */
[----:B-1----:R-:W-:Y:S05]  /*74d0*/  @!P0 BRA `(.L_x_194) ;  /* 0xfffffffc00f08947 */ /* 0x002fea000383ffff */
[----:B------:R-:W-:Y:S05]  /*74e0*/  BRA `(.L_x_212) ;  /* 0xfffffff800787947 */ /* 0x000fea000383ffff */
.L_x_195:
[----:B0-----:R0:W1:Y:S02]  /*74f0*/  SYNCS.PHASECHK.TRANS64.TRYWAIT P0, [R7+URZ], R4 ;  /* 0x00000004070075a7 */ /* 0x001064000800017f */
[----:B-1----:R-:W-:Y:S05]  /*7500*/  @!P0 NANOSLEEP.SYNCS 0x989680 ;  /* 0x009896800000895d */ /* 0x002fea0003900000 */
[----:B------:R-:W1:Y:S02]  /*7510*/  @!P0 SYNCS.PHASECHK.TRANS64 P0, [R7+URZ], R4 ;  /* 0x00000004070085a7 */ /* 0x000e64000800007f */
[----:B-1----:R-:W-:Y:S05]  /*7520*/  @!P0 BRA `(.L_x_195) ;  /* 0xfffffffc00f08947 */ /* 0x002fea000383ffff */
[----:B------:R-:W-:Y:S05]  /*7530*/  BRA `(.L_x_213) ;  /* 0xfffffff800887947 */ /* 0x000fea000383ffff */
.L_x_196:
[----:B-1----:R1:W2:Y:S02]  /*7540*/  SYNCS.PHASECHK.TRANS64.TRYWAIT P0, [R6+URZ], R3 ;  /* 0x00000003060075a7 */ /* 0x0022a4000800017f */
[----:B--2---:R-:W-:Y:S05]  /*7550*/  @!P0 NANOSLEEP.SYNCS 0x989680 ;  /* 0x009896800000895d */ /* 0x004fea0003900000 */
[----:B------:R-:W2:Y:S02]  /*7560*/  @!P0 SYNCS.PHASECHK.TRANS64 P0, [R6+URZ], R3 ;  /* 0x00000003060085a7 */ /* 0x000ea4000800007f */
[----:B--2---:R-:W-:Y:S05]  /*7570*/  @!P0 BRA `(.L_x_196) ;  /* 0xfffffffc00f08947 */ /* 0x004fea000383ffff */
[----:B------:R-:W-:Y:S05]  /*7580*/  BRA `(.L_x_214) ;  /* 0xfffffff800907947 */ /* 0x000fea000383ffff */
.L_x_215:
[----:B------:R-:W-:-:S00]  /*7590*/  BRA `(.L_x_215) ;  /* 0xfffffffc00fc7947 */ /* 0x000fc0000383ffff */
[----:B------:R-:W-:-:S00]  /*75a0*/  NOP ;  /* 0x0000000000007918 */ /* 0x000fc00000000000 */
        /* <DEDUP_REMOVED lines=13> */
.L_x_216:


//--------------------- .nv.global.init           --------------------------
	.section	.nv.global.init,"aw",@progbits
.nv.global.init:
	.type		$str$22,@object
	.size		$str$22,($str$23 - $str$22)
$str$22:
        /*0000*/ 	.byte	0x6b, 0x5f, 0x74, 0x69, 0x6c, 0x65, 0x5f, 0x63, 0x6f, 0x75, 0x6e, 0x74, 0x20, 0x3e, 0x3d, 0x20
        /*0010*/ 	.byte	0x31, 0x00
	.type		$str$23,@object
	.size		$str$23,(__unnamed_1 - $str$23)
$str$23:
        /*0012*/ 	.byte	0x2f, 0x74, 0x6d, 0x70, 0x2f, 0x63, 0x75, 0x74, 0x6c, 0x61, 0x73, 0x73, 0x5f, 0x73, 0x77, 0x65
        /*0022*/ 	.byte	0x65, 0x70, 0x5f, 0x73, 0x72, 0x63, 0x2f, 0x69, 0x6e, 0x63, 0x6c, 0x75, 0x64, 0x65, 0x2f, 0x63
        /*0032*/ 	.byte	0x75, 0x74, 0x6c, 0x61, 0x73, 0x73, 0x2f, 0x67, 0x65, 0x6d, 0x6d, 0x2f, 0x63, 0x6f, 0x6c, 0x6c
        /*0042*/ 	.byte	0x65, 0x63, 0x74, 0x69, 0x76, 0x65, 0x2f, 0x73, 0x6d, 0x39, 0x30, 0x5f, 0x6d, 0x6d, 0x61, 0x5f
        /*0052*/ 	.byte	0x74, 0x6d, 0x61, 0x5f, 0x67, 0x6d, 0x6d, 0x61, 0x5f, 0x73, 0x73, 0x5f, 0x77, 0x61, 0x72, 0x70
        /*0062*/ 	.byte	0x73, 0x70, 0x65, 0x63, 0x69, 0x61, 0x6c, 0x69, 0x7a, 0x65, 0x64, 0x2e, 0x68, 0x70, 0x70, 0x00
	.type		__unnamed_1,@object
	.size		__unnamed_1,(.L_0 - __unnamed_1)
__unnamed_1:
        /*0072*/ 	.byte	0x76, 0x6f, 0x69, 0x64, 0x20, 0x63, 0x75, 0x74, 0x6c, 0x61, 0x73, 0x73, 0x3a, 0x3a, 0x67, 0x65
        /* <DEDUP_REMOVED lines=172> */
        /*0b42*/ 	.byte	0x69, 0x64, 0x65, 0x6e, 0x74, 0x69, 0x74, 0x79, 0x5d, 0x00
.L_0:


//--------------------- .nv.shared._ZN7cutlass13device_kernelINS_4gemm6kernel13GemmUniversalIN4cute5tupleIJiiiiEEENS1_10collective13CollectiveMmaINS1_34MainloopSm90TmaGmmaWarpSpecializedILi9ENS5_IJNS4_1CILi2EEENSA_ILi1EEESC_EEENS1_32KernelTmaWarpSpecializedPingpongEEENS5_IJNSA_ILi64EEENSA_ILi128EEESH_EEEaNS5_IJlSC_lEEEaSJ_NS4_8TiledMMAINS4_8MMA_AtomIJNS4_4SM904GMMA27MMA_64x128x32_S32S8S8_SS_TNEEEENS4_6LayoutINS5_IJSC_SC_SC_EEENS5_IJNSA_ILi0EEESS_SS_EEEEENS5_IJNS4_10UnderscoreESV_SV_EEEEENS4_13SM90_TMA_LOADENS4_14ComposedLayoutINS4_7SwizzleILi3ELi4ELi3EEENS4_18smem_ptr_flag_bitsILi8EEENSQ_INS5_IJNSA_ILi8EEESH_EEENS5_IJSH_SC_EEEEEEEvNS4_8identityENS4_23SM90_TMA_LOAD_MULTICASTES18_vS19_EENS_8epilogue10collective6detail29Sm90TmaWarpSpecializedAdapterINS1D_15DefaultEpilogueIaSJ_SJ_NS1C_6thread17LinearCombinationIaLi1EiiLNS1H_9ScaleType4KindE0ELNS_15FloatRoundStyleE2EaEENS1_15EpilogueDefaultEEEEEvvEEEEvNT_6ParamsE --------------------------
	.section	.nv.shared._ZN7cutlass13device_kernelINS_4gemm6kernel13GemmUniversalIN4cute5tupleIJiiiiEEENS1_10collective13CollectiveMmaINS1_34MainloopSm90TmaGmmaWarpSpecializedILi9ENS5_IJNS4_1CILi2EEENSA_ILi1EEESC_EEENS1_32KernelTmaWarpSpecializedPingpongEEENS5_IJNSA_ILi64EEENSA_ILi128EEESH_EEEaNS5_IJlSC_lEEEaSJ_NS4_8TiledMMAINS4_8MMA_AtomIJNS4_4SM904GMMA27MMA_64x128x32_S32S8S8_SS_TNEEEENS4_6LayoutINS5_IJSC_SC_SC_EEENS5_IJNSA_ILi0EEESS_SS_EEEEENS5_IJNS4_10UnderscoreESV_SV_EEEEENS4_13SM90_TMA_LOADENS4_14ComposedLayoutINS4_7SwizzleILi3ELi4ELi3EEENS4_18smem_ptr_flag_bitsILi8EEENSQ_INS5_IJNSA_ILi8EEESH_EEENS5_IJSH_SC_EEEEEEEvNS4_8identityENS4_23SM90_TMA_LOAD_MULTICASTES18_vS19_EENS_8epilogue10collective6detail29Sm90TmaWarpSpecializedAdapterINS1D_15DefaultEpilogueIaSJ_SJ_NS1C_6thread17LinearCombinationIaLi1EiiLNS1H_9ScaleType4KindE0ELNS_15FloatRoundStyleE2EaEENS1_15EpilogueDefaultEEEEEvvEEEEvNT_6ParamsE,"aw",@nobits
	.sectionflags	@""
	.align	16
	.zero		1024


//--------------------- .nv.shared.reserved.0     --------------------------
	.section	.nv.shared.reserved.0,"aw",@nobits
	.weak		__nv_reservedSMEM_offset_0_alias
	.size		__nv_reservedSMEM_offset_0_alias, 0, 0
	.other		__nv_reservedSMEM_offset_0_alias,@"STO_CUDA_RESERVED_SHARED STV_DEFAULT"
__nv_reservedSMEM_offset_0_alias:
	.zero		0


//--------------------- .nv.global                --------------------------
	.section	.nv.global,"aw",@nobits
.nv.global:
	.type		_ZN40_INTERNAL_6b08ff72_4_k_cu_d6ee6a74_117564cute1_E,@object
	.size		_ZN40_INTERNAL_6b08ff72_4_k_cu_d6ee6a74_117564cute1_E,(_ZN40_INTERNAL_6b08ff72_4_k_cu_d6ee6a74_117564cuda3std3__45__cpo6cbeginE - _ZN40_INTERNAL_6b08ff72_4_k_cu_d6ee6a74_117564cute1_E)
_ZN40_INTERNAL_6b08ff72_4_k_cu_d6ee6a74_117564cute1_E:
	.zero		1
	.type		_ZN40_INTERNAL_6b08ff72_4_k_cu_d6ee6a74_117564cuda3std3__45__cpo6cbeginE,@object
	.size		_ZN40_INTERNAL_6b08ff72_4_k_cu_d6ee6a74_117564cuda3std3__45__cpo6cbeginE,(_ZN40_INTERNAL_6b08ff72_4_k_cu_d6ee6a74_117564cuda3std3__48in_placeE - _ZN40_INTERNAL_6b08ff72_4_k_cu_d6ee6a74_117564cuda3std3__45__cpo6cbeginE)
_ZN40_INTERNAL_6b08ff72_4_k_cu_d6ee6a74_117564cuda3std3__45__cpo6cbeginE:
	.zero		1
	.type		_ZN40_INTERNAL_6b08ff72_4_k_cu_d6ee6a74_117564cuda3std3__48in_placeE,@object
	.size		_ZN40_INTERNAL_6b08ff72_4_k_cu_d6ee6a74_117564cuda3std3__48in_placeE,(_ZN40_INTERNAL_6b08ff72_4_k_cu_d6ee6a74_117564cuda3std6ranges3__45__cpo9iter_moveE - _ZN40_INTERNAL_6b08ff72_4_k_cu_d6ee6a74_117564cuda3std3__48in_placeE)
_ZN40_INTERNAL_6b08ff72_4_k_cu_d6ee6a74_117564cuda3std3__48in_placeE:
	.zero		1
	.type		_ZN40_INTERNAL_6b08ff72_4_k_cu_d6ee6a74_117564cuda3std6ranges3__45__cpo9iter_moveE,@object
	.size		_ZN40_INTERNAL_6b08ff72_4_k_cu_d6ee6a74_117564cuda3std6ranges3__45__cpo9iter_moveE,(_ZN40_INTERNAL_6b08ff72_4_k_cu_d6ee6a74_117564cuda3std3__45__cpo5beginE - _ZN40_INTERNAL_6b08ff72_4_k_cu_d6ee6a74_117564cuda3std6ranges3__45__cpo9iter_moveE)
_ZN40_INTERNAL_6b08ff72_4_k_cu_d6ee6a74_117564cuda3std6ranges3__45__cpo9iter_moveE:
	.zero		1
	.type		_ZN40_INTERNAL_6b08ff72_4_k_cu_d6ee6a74_117564cuda3std3__45__cpo5beginE,@object
	.size		_ZN40_INTERNAL_6b08ff72_4_k_cu_d6ee6a74_117564cuda3std3__45__cpo5beginE,(_ZN40_INTERNAL_6b08ff72_4_k_cu_d6ee6a74_117564cuda3std3__442_GLOBAL__N__6b08ff72_4_k_cu_d6ee6a74_117566ignoreE - _ZN40_INTERNAL_6b08ff72_4_k_cu_d6ee6a74_117564cuda3std3__45__cpo5beginE)
_ZN40_INTERNAL_6b08ff72_4_k_cu_d6ee6a74_117564cuda3std3__45__cpo5beginE:
	.zero		1
	.type		_ZN40_INTERNAL_6b08ff72_4_k_cu_d6ee6a74_117564cuda3std3__442_GLOBAL__N__6b08ff72_4_k_cu_d6ee6a74_117566ignoreE,@object
	.size		_ZN40_INTERNAL_6b08ff72_4_k_cu_d6ee6a74_117564cuda3std3__442_GLOBAL__N__6b08ff72_4_k_cu_d6ee6a74_117566ignoreE,(_ZN40_INTERNAL_6b08ff72_4_k_cu_d6ee6a74_117564cute7productE - _ZN40_INTERNAL_6b08ff72_4_k_cu_d6ee6a74_117564cuda3std3__442_GLOBAL__N__6b08ff72_4_k_cu_d6ee6a74_117566ignoreE)
_ZN40_INTERNAL_6b08ff72_4_k_cu_d6ee6a74_117564cuda3std3__442_GLOBAL__N__6b08ff72_4_k_cu_d6ee6a74_117566ignoreE:
	.zero		1
	.type		_ZN40_INTERNAL_6b08ff72_4_k_cu_d6ee6a74_117564cute7productE,@object
	.size		_ZN40_INTERNAL_6b08ff72_4_k_cu_d6ee6a74_117564cute7productE,(_ZN40_INTERNAL_6b08ff72_4_k_cu_d6ee6a74_117564cuda3std3__45__cpo3endE - _ZN40_INTERNAL_6b08ff72_4_k_cu_d6ee6a74_117564cute7productE)
_ZN40_INTERNAL_6b08ff72_4_k_cu_d6ee6a74_117564cute7productE:
	.zero		1
	.type		_ZN40_INTERNAL_6b08ff72_4_k_cu_d6ee6a74_117564cuda3std3__45__cpo3endE,@object
	.size		_ZN40_INTERNAL_6b08ff72_4_k_cu_d6ee6a74_117564cuda3std3__45__cpo3endE,(_ZN40_INTERNAL_6b08ff72_4_k_cu_d6ee6a74_117564cuda3std3__419piecewise_constructE - _ZN40_INTERNAL_6b08ff72_4_k_cu_d6ee6a74_117564cuda3std3__45__cpo3endE)
_ZN40_INTERNAL_6b08ff72_4_k_cu_d6ee6a74_117564cuda3std3__45__cpo3endE:
	.zero		1
	.type		_ZN40_INTERNAL_6b08ff72_4_k_cu_d6ee6a74_117564cuda3std3__419piecewise_constructE,@object
	.size		_ZN40_INTERNAL_6b08ff72_4_k_cu_d6ee6a74_117564cuda3std3__419piecewise_constructE,(_ZN40_INTERNAL_6b08ff72_4_k_cu_d6ee6a74_117564cuda3std3__45__cpo4cendE - _ZN40_INTERNAL_6b08ff72_4_k_cu_d6ee6a74_117564cuda3std3__419piecewise_constructE)
_ZN40_INTERNAL_6b08ff72_4_k_cu_d6ee6a74_117564cuda3std3__419piecewise_constructE:
	.zero		1
	.type		_ZN40_INTERNAL_6b08ff72_4_k_cu_d6ee6a74_117564cuda3std3__45__cpo4cendE,@object
	.size		_ZN40_INTERNAL_6b08ff72_4_k_cu_d6ee6a74_117564cuda3std3__45__cpo4cendE,(_ZN40_INTERNAL_6b08ff72_4_k_cu_d6ee6a74_117564cuda3std6ranges3__45__cpo4swapE - _ZN40_INTERNAL_6b08ff72_4_k_cu_d6ee6a74_117564cuda3std3__45__cpo4cendE)
_ZN40_INTERNAL_6b08ff72_4_k_cu_d6ee6a74_117564cuda3std3__45__cpo4cendE:
	.zero		1
	.type		_ZN40_INTERNAL_6b08ff72_4_k_cu_d6ee6a74_117564cuda3std6ranges3__45__cpo4swapE,@object
	.size		_ZN40_INTERNAL_6b08ff72_4_k_cu_d6ee6a74_117564cuda3std6ranges3__45__cpo4swapE,(.L_8 - _ZN40_INTERNAL_6b08ff72_4_k_cu_d6ee6a74_117564cuda3std6ranges3__45__cpo4swapE)
_ZN40_INTERNAL_6b08ff72_4_k_cu_d6ee6a74_117564cuda3std6ranges3__45__cpo4swapE:
	.zero		1
.L_8:


//--------------------- .nv.constant0._ZN7cutlass13device_kernelINS_4gemm6kernel13GemmUniversalIN4cute5tupleIJiiiiEEENS1_10collective13CollectiveMmaINS1_34MainloopSm90TmaGmmaWarpSpecializedILi9ENS5_IJNS4_1CILi2EEENSA_ILi1EEESC_EEENS1_32KernelTmaWarpSpecializedPingpongEEENS5_IJNSA_ILi64EEENSA_ILi128EEESH_EEEaNS5_IJlSC_lEEEaSJ_NS4_8TiledMMAINS4_8MMA_AtomIJNS4_4SM904GMMA27MMA_64x128x32_S32S8S8_SS_TNEEEENS4_6LayoutINS5_IJSC_SC_SC_EEENS5_IJNSA_ILi0EEESS_SS_EEEEENS5_IJNS4_10UnderscoreESV_SV_EEEEENS4_13SM90_TMA_LOADENS4_14ComposedLayoutINS4_7SwizzleILi3ELi4ELi3EEENS4_18smem_ptr_flag_bitsILi8EEENSQ_INS5_IJNSA_ILi8EEESH_EEENS5_IJSH_SC_EEEEEEEvNS4_8identityENS4_23SM90_TMA_LOAD_MULTICASTES18_vS19_EENS_8epilogue10collective6detail29Sm90TmaWarpSpecializedAdapterINS1D_15DefaultEpilogueIaSJ_SJ_NS1C_6thread17LinearCombinationIaLi1EiiLNS1H_9ScaleType4KindE0ELNS_15FloatRoundStyleE2EaEENS1_15EpilogueDefaultEEEEEvvEEEEvNT_6ParamsE --------------------------
	.section	.nv.constant0._ZN7cutlass13device_kernelINS_4gemm6kernel13GemmUniversalIN4cute5tupleIJiiiiEEENS1_10collective13CollectiveMmaINS1_34MainloopSm90TmaGmmaWarpSpecializedILi9ENS5_IJNS4_1CILi2EEENSA_ILi1EEESC_EEENS1_32KernelTmaWarpSpecializedPingpongEEENS5_IJNSA_ILi64EEENSA_ILi128EEESH_EEEaNS5_IJlSC_lEEEaSJ_NS4_8TiledMMAINS4_8MMA_AtomIJNS4_4SM904GMMA27MMA_64x128x32_S32S8S8_SS_TNEEEENS4_6LayoutINS5_IJSC_SC_SC_EEENS5_IJNSA_ILi0EEESS_SS_EEEEENS5_IJNS4_10UnderscoreESV_SV_EEEEENS4_13SM90_TMA_LOADENS4_14ComposedLayoutINS4_7SwizzleILi3ELi4ELi3EEENS4_18smem_ptr_flag_bitsILi8EEENSQ_INS5_IJNSA_ILi8EEESH_EEENS5_IJSH_SC_EEEEEEEvNS4_8identityENS4_23SM90_TMA_LOAD_MULTICASTES18_vS19_EENS_8epilogue10collective6detail29Sm90TmaWarpSpecializedAdapterINS1D_15DefaultEpilogueIaSJ_SJ_NS1C_6thread17LinearCombinationIaLi1EiiLNS1H_9ScaleType4KindE0ELNS_15FloatRoundStyleE2EaEENS1_15EpilogueDefaultEEEEEvvEEEEvNT_6ParamsE,"a",@progbits
	.sectionflags	@""
	.align	4
.nv.constant0._ZN7cutlass13device_kernelINS_4gemm6kernel13GemmUniversalIN4cute5tupleIJiiiiEEENS1_10collective13CollectiveMmaINS1_34MainloopSm90TmaGmmaWarpSpecializedILi9ENS5_IJNS4_1CILi2EEENSA_ILi1EEESC_EEENS1_32KernelTmaWarpSpecializedPingpongEEENS5_IJNSA_ILi64EEENSA_ILi128EEESH_EEEaNS5_IJlSC_lEEEaSJ_NS4_8TiledMMAINS4_8MMA_AtomIJNS4_4SM904GMMA27MMA_64x128x32_S32S8S8_SS_TNEEEENS4_6LayoutINS5_IJSC_SC_SC_EEENS5_IJNSA_ILi0EEESS_SS_EEEEENS5_IJNS4_10UnderscoreESV_SV_EEEEENS4_13SM90_TMA_LOADENS4_14ComposedLayoutINS4_7SwizzleILi3ELi4ELi3EEENS4_18smem_ptr_flag_bitsILi8EEENSQ_INS5_IJNSA_ILi8EEESH_EEENS5_IJSH_SC_EEEEEEEvNS4_8identityENS4_23SM90_TMA_LOAD_MULTICASTES18_vS19_EENS_8epilogue10collective6detail29Sm90TmaWarpSpecializedAdapterINS1D_15DefaultEpilogueIaSJ_SJ_NS1C_6thread17LinearCombinationIaLi1EiiLNS1H_9ScaleType4KindE0ELNS_15FloatRoundStyleE2EaEENS1_15EpilogueDefaultEEEEEvvEEEEvNT_6ParamsE:
	.zero		1664


//--------------------- SYMBOLS --------------------------

	.type		.nv.reservedSmem.offset0,@object
	.size		.nv.reservedSmem.offset0,0x4
	.type		__assertfail,@function
